//
// Generated by NVIDIA NVVM Compiler
//
// Compiler Build ID: CL-36424714
// Cuda compilation tools, release 13.0, V13.0.88
// Based on NVVM 20.0.0
//

.version 9.0
.target sm_100
.address_size 64

	// .globl	_Z25calculo_matriz_por_bloquePfS_S_
.global .align 1 .b8 hA_mas[456] = {11, 255, 255, 255, 255, 255, 6, 9, 255, 255, 255, 255, 16, 255, 255, 255, 255, 255, 1, 3, 13, 255, 255, 255, 4, 6, 9, 255, 255, 255, 255, 255, 255, 255, 255, 255, 15, 255, 255, 255, 255, 255, 11, 255, 255, 255, 255, 255, 18, 255, 255, 255, 255, 255, 6, 9, 255, 255, 255, 255, 16, 255, 255, 255, 255, 255, 15, 255, 255, 255, 255, 255, 1, 3, 8, 255, 255, 255, 2, 12, 255, 255, 255, 255, 255, 255, 255, 255, 255, 255, 12, 255, 255, 255, 255, 255, 1, 3, 6, 8, 12, 16, 5, 255, 255, 255, 255, 255, 255, 255, 255, 255, 255, 255, 5, 7, 255, 255, 255, 255, 5, 7, 255, 255, 255, 255, 2, 255, 255, 255, 255, 255, 2, 255, 255, 255, 255, 255, 4, 255, 255, 255, 255, 255, 255, 255, 255, 255, 255, 255, 3, 4, 255, 255, 255, 255, 2, 12, 255, 255, 255, 255, 255, 255, 255, 255, 255, 255, 10, 255, 255, 255, 255, 255, 10, 13, 255, 255, 255, 255, 255, 255, 255, 255, 255, 255, 5, 15, 18, 255, 255, 255, 17, 255, 255, 255, 255, 255, 18, 255, 255, 255, 255, 255, 255, 255, 255, 255, 255, 255, 7, 255, 255, 255, 255, 255, 19, 255, 255, 255, 255, 255, 12, 255, 255, 255, 255, 255, 19, 255, 255, 255, 255, 255, 3, 4, 255, 255, 255, 255, 15, 255, 255, 255, 255, 255, 9, 255, 255, 255, 255, 255, 8, 255, 255, 255, 255, 255, 7, 11, 255, 255, 255, 255, 13, 255, 255, 255, 255, 255, 255, 255, 255, 255, 255, 255, 5, 14, 255, 255, 255, 255, 12, 255, 255, 255, 255, 255, 3, 4, 8, 9, 255, 255, 255, 255, 255, 255, 255, 255, 6, 255, 255, 255, 255, 255, 16, 255, 255, 255, 255, 255, 255, 255, 255, 255, 255, 255, 1, 3, 12, 17, 255, 255, 3, 255, 255, 255, 255, 255, 0, 19, 255, 255, 255, 255, 255, 255, 255, 255, 255, 255, 255, 255, 255, 255, 255, 255, 13, 18, 255, 255, 255, 255, 9, 19, 255, 255, 255, 255, 3, 13, 255, 255, 255, 255, 5, 15, 255, 255, 255, 255, 255, 255, 255, 255, 255, 255, 0, 10, 255, 255, 255, 255, 15, 255, 255, 255, 255, 255, 0, 2, 12, 16, 255, 255, 9, 255, 255, 255, 255, 255, 0, 2, 18, 19, 255, 255, 3, 8, 255, 255, 255, 255, 7, 17, 255, 255, 255, 255, 12, 14, 17, 19, 255, 255, 255, 255, 255, 255, 255, 255, 2, 7, 255, 255, 255, 255, 5, 8, 12, 255, 255, 255, 6, 9, 10, 15, 255, 255, 2, 12, 255, 255, 255, 255};
.global .align 1 .b8 hA_menos[456] = {255, 255, 255, 255, 255, 255, 14, 255, 255, 255, 255, 255, 10, 15, 255, 255, 255, 255, 255, 255, 255, 255, 255, 255, 255, 255, 255, 255, 255, 255, 6, 9, 19, 255, 255, 255, 0, 16, 255, 255, 255, 255, 12, 17, 255, 255, 255, 255, 1, 3, 255, 255, 255, 255, 255, 255, 255, 255, 255, 255, 5, 15, 255, 255, 255, 255, 16, 255, 255, 255, 255, 255, 255, 255, 255, 255, 255, 255, 11, 255, 255, 255, 255, 255, 1, 3, 255, 255, 255, 255, 11, 255, 255, 255, 255, 255, 5, 7, 11, 15, 255, 255, 255, 255, 255, 255, 255, 255, 7, 255, 255, 255, 255, 255, 4, 9, 255, 255, 255, 255, 9, 255, 255, 255, 255, 255, 3, 8, 255, 255, 255, 255, 255, 255, 255, 255, 255, 255, 255, 255, 255, 255, 255, 255, 0, 255, 255, 255, 255, 255, 2, 255, 255, 255, 255, 255, 10, 255, 255, 255, 255, 255, 13, 255, 255, 255, 255, 255, 255, 255, 255, 255, 255, 255, 12, 255, 255, 255, 255, 255, 3, 4, 13, 255, 255, 255, 255, 255, 255, 255, 255, 255, 255, 255, 255, 255, 255, 255, 255, 255, 255, 255, 255, 255, 19, 255, 255, 255, 255, 255, 9, 19, 255, 255, 255, 255, 15, 18, 255, 255, 255, 255, 7, 10, 13, 255, 255, 255, 10, 15, 18, 255, 255, 255, 2, 18, 255, 255, 255, 255, 0, 19, 255, 255, 255, 255, 5, 14, 255, 255, 255, 255, 255, 255, 255, 255, 255, 255, 12, 255, 255, 255, 255, 255, 12, 17, 255, 255, 255, 255, 14, 255, 255, 255, 255, 255, 9, 10, 255, 255, 255, 255, 7, 255, 255, 255, 255, 255, 0, 2, 5, 7, 255, 255, 3, 8, 255, 255, 255, 255, 255, 255, 255, 255, 255, 255, 255, 255, 255, 255, 255, 255, 1, 255, 255, 255, 255, 255, 6, 9, 11, 16, 18, 19, 18, 255, 255, 255, 255, 255, 4, 15, 255, 255, 255, 255, 10, 15, 255, 255, 255, 255, 3, 4, 13, 14, 255, 255, 12, 17, 255, 255, 255, 255, 255, 255, 255, 255, 255, 255, 255, 255, 255, 255, 255, 255, 255, 255, 255, 255, 255, 255, 12, 17, 255, 255, 255, 255, 2, 3, 12, 13, 255, 255, 0, 255, 255, 255, 255, 255, 1, 4, 6, 9, 11, 15, 14, 255, 255, 255, 255, 255, 3, 4, 15, 17, 255, 255, 2, 7, 255, 255, 255, 255, 9, 19, 255, 255, 255, 255, 10, 13, 15, 18, 255, 255, 5, 8, 15, 18, 255, 255, 3, 4, 8, 9, 255, 255, 7, 10, 13, 255, 255, 255, 1, 3, 11, 13, 14, 16, 255, 255, 255, 255, 255, 255};
.global .align 1 .b8 hB_mas[532] = {255, 255, 255, 255, 255, 255, 255, 255, 255, 255, 255, 255, 255, 255, 21, 255, 255, 255, 255, 255, 255, 255, 255, 255, 255, 255, 255, 255, 4, 255, 255, 255, 255, 255, 255, 11, 4, 255, 255, 255, 255, 255, 0, 16, 255, 255, 255, 255, 255, 2, 255, 255, 255, 255, 255, 255, 11, 3, 255, 255, 255, 255, 255, 4, 255, 255, 255, 255, 255, 255, 6, 255, 255, 255, 255, 255, 255, 0, 255, 255, 255, 255, 255, 255, 6, 3, 255, 255, 255, 255, 255, 16, 2, 255, 255, 255, 255, 255, 3, 255, 255, 255, 255, 255, 255, 2, 255, 255, 255, 255, 255, 255, 6, 255, 255, 255, 255, 255, 255, 0, 5, 9, 255, 255, 255, 255, 2, 7, 9, 255, 255, 255, 255, 15, 255, 255, 255, 255, 255, 255, 9, 255, 255, 255, 255, 255, 255, 0, 5, 17, 18, 255, 255, 255, 17, 18, 255, 255, 255, 255, 255, 19, 255, 255, 255, 255, 255, 255, 0, 255, 255, 255, 255, 255, 255, 18, 255, 255, 255, 255, 255, 255, 0, 20, 22, 255, 255, 255, 255, 255, 255, 255, 255, 255, 255, 255, 0, 20, 22, 255, 255, 255, 255, 22, 255, 255, 255, 255, 255, 255, 19, 255, 255, 255, 255, 255, 255, 10, 255, 255, 255, 255, 255, 255, 255, 255, 255, 255, 255, 255, 255, 3, 13, 255, 255, 255, 255, 255, 10, 4, 14, 255, 255, 255, 255, 2, 7, 12, 9, 255, 255, 255, 10, 255, 255, 255, 255, 255, 255, 22, 3, 8, 23, 255, 255, 255, 10, 4, 14, 24, 255, 255, 255, 17, 18, 255, 255, 255, 255, 255, 10, 2, 12, 4, 14, 255, 255, 3, 8, 23, 255, 255, 255, 255, 3, 8, 255, 255, 255, 255, 255, 6, 255, 255, 255, 255, 255, 255, 22, 3, 13, 23, 4, 14, 24, 255, 255, 255, 255, 255, 255, 255, 0, 5, 20, 255, 255, 255, 255, 6, 7, 22, 3, 8, 23, 255, 15, 255, 255, 255, 255, 255, 255, 6, 17, 18, 255, 255, 255, 255, 1, 6, 255, 255, 255, 255, 255, 0, 1, 11, 255, 255, 255, 255, 16, 3, 255, 255, 255, 255, 255, 11, 255, 255, 255, 255, 255, 255, 2, 12, 13, 255, 255, 255, 255, 2, 12, 4, 14, 255, 255, 255, 255, 255, 255, 255, 255, 255, 255, 19, 255, 255, 255, 255, 255, 255, 3, 13, 23, 4, 14, 24, 255, 11, 255, 255, 255, 255, 255, 255, 0, 20, 23, 19, 255, 255, 255, 5, 10, 6, 255, 255, 255, 255, 255, 255, 255, 255, 255, 255, 255, 0, 20, 255, 255, 255, 255, 255, 15, 16, 19, 255, 255, 255, 255, 16, 255, 255, 255, 255, 255, 255, 0, 5, 20, 9, 24, 255, 255, 17, 255, 255, 255, 255, 255, 255, 17, 19, 255, 255, 255, 255, 255, 255, 255, 255, 255, 255, 255, 255, 255, 255, 255, 255, 255, 255, 255, 3, 8, 13, 255, 255, 255, 255, 0, 5, 16, 9, 255, 255, 255, 3, 8, 23, 255, 255, 255, 255, 21, 255, 255, 255, 255, 255, 255, 15, 16, 17, 255, 255, 255, 255};
.global .align 1 .b8 hB_menos[456] = {1, 21, 2, 255, 255, 255, 21, 4, 255, 255, 255, 255, 0, 255, 255, 255, 255, 255, 21, 3, 255, 255, 255, 255, 16, 255, 255, 255, 255, 255, 255, 255, 255, 255, 255, 255, 255, 255, 255, 255, 255, 255, 11, 255, 255, 255, 255, 255, 255, 255, 255, 255, 255, 255, 255, 255, 255, 255, 255, 255, 0, 255, 255, 255, 255, 255, 255, 255, 255, 255, 255, 255, 255, 255, 255, 255, 255, 255, 255, 255, 255, 255, 255, 255, 255, 255, 255, 255, 255, 255, 255, 255, 255, 255, 255, 255, 255, 255, 255, 255, 255, 255, 255, 255, 255, 255, 255, 255, 255, 255, 255, 255, 255, 255, 0, 5, 9, 255, 255, 255, 255, 255, 255, 255, 255, 255, 15, 2, 7, 255, 255, 255, 2, 255, 255, 255, 255, 255, 18, 4, 255, 255, 255, 255, 15, 255, 255, 255, 255, 255, 255, 255, 255, 255, 255, 255, 15, 255, 255, 255, 255, 255, 22, 3, 23, 255, 255, 255, 255, 255, 255, 255, 255, 255, 255, 255, 255, 255, 255, 255, 18, 4, 24, 255, 255, 255, 3, 8, 13, 255, 255, 255, 2, 12, 255, 255, 255, 255, 10, 255, 255, 255, 255, 255, 255, 255, 255, 255, 255, 255, 255, 255, 255, 255, 255, 255, 255, 255, 255, 255, 255, 255, 255, 255, 255, 255, 255, 255, 255, 255, 255, 255, 255, 255, 2, 12, 255, 255, 255, 255, 17, 19, 255, 255, 255, 255, 0, 5, 20, 9, 255, 255, 255, 255, 255, 255, 255, 255, 2, 255, 255, 255, 255, 255, 255, 255, 255, 255, 255, 255, 4, 24, 255, 255, 255, 255, 3, 8, 23, 255, 255, 255, 255, 255, 255, 255, 255, 255, 0, 5, 255, 255, 255, 255, 2, 7, 8, 255, 255, 255, 4, 255, 255, 255, 255, 255, 255, 255, 255, 255, 255, 255, 1, 255, 255, 255, 255, 255, 255, 255, 255, 255, 255, 255, 11, 17, 18, 255, 255, 255, 17, 19, 255, 255, 255, 255, 10, 20, 21, 4, 14, 24, 4, 24, 255, 255, 255, 255, 255, 255, 255, 255, 255, 255, 2, 7, 12, 9, 14, 255, 15, 21, 18, 4, 24, 255, 3, 8, 13, 255, 255, 255, 11, 12, 22, 3, 13, 23, 15, 255, 255, 255, 255, 255, 10, 4, 14, 255, 255, 255, 255, 255, 255, 255, 255, 255, 21, 3, 8, 23, 255, 255, 2, 12, 255, 255, 255, 255, 16, 2, 7, 9, 255, 255, 2, 7, 12, 255, 255, 255, 4, 14, 24, 255, 255, 255, 255, 255, 255, 255, 255, 255, 15, 19, 255, 255, 255, 255, 255, 255, 255, 255, 255, 255, 255, 255, 255, 255, 255, 255, 0, 20, 22, 255, 255, 255};
.global .align 1 .b8 hC_mas[160] = {11, 13, 52, 4, 255, 255, 255, 255, 12, 14, 19, 20, 22, 24, 48, 49, 14, 22, 23, 33, 39, 54, 255, 255, 11, 13, 22, 23, 24, 25, 4, 255, 14, 23, 24, 26, 29, 30, 60, 63, 9, 10, 12, 14, 15, 50, 255, 255, 11, 16, 17, 42, 43, 255, 255, 255, 18, 31, 34, 35, 36, 255, 255, 255, 9, 17, 19, 72, 255, 255, 255, 255, 41, 45, 66, 73, 255, 255, 255, 255, 9, 14, 15, 1, 2, 74, 255, 255, 41, 43, 47, 255, 255, 255, 255, 255, 32, 36, 44, 62, 255, 255, 255, 255, 15, 26, 28, 30, 45, 75, 255, 255, 11, 27, 28, 45, 3, 255, 255, 255, 11, 51, 53, 8, 255, 255, 255, 255, 10, 20, 32, 61, 255, 255, 255, 255, 9, 14, 15, 33, 5, 7, 255, 255, 11, 24, 25, 40, 64, 255, 255, 255, 29, 34, 38, 2, 56, 58, 255, 255};
.global .align 1 .b8 hC_menos[160] = {9, 14, 15, 65, 6, 255, 255, 255, 21, 42, 255, 255, 255, 255, 255, 255, 36, 40, 55, 8, 255, 255, 255, 255, 9, 15, 65, 6, 255, 255, 255, 255, 27, 3, 255, 255, 255, 255, 255, 255, 11, 16, 43, 255, 255, 255, 255, 255, 10, 12, 14, 15, 18, 20, 255, 255, 9, 42, 59, 5, 71, 255, 255, 255, 18, 21, 23, 25, 4, 68, 255, 255, 9, 17, 1, 29, 37, 42, 255, 255, 11, 0, 3, 255, 255, 255, 255, 255, 15, 18, 20, 27, 28, 37, 46, 255, 15, 27, 38, 45, 70, 7, 255, 255, 13, 22, 25, 57, 255, 255, 255, 255, 9, 14, 1, 29, 2, 74, 255, 255, 9, 14, 15, 5, 7, 255, 255, 255, 11, 17, 31, 33, 35, 69, 255, 255, 32, 34, 36, 53, 8, 255, 255, 255, 32, 34, 39, 67, 6, 255, 255, 255, 11, 28, 33, 44, 255, 255, 255, 255};
// _ZZ25calculo_matriz_por_bloquePfS_S_E9c_partial has been demoted
// _ZZ25calculo_matriz_por_bloquePfS_S_E8a_stripe has been demoted
// _ZZ25calculo_matriz_por_bloquePfS_S_E8b_stripe has been demoted
// _ZZ25calculo_matriz_por_bloquePfS_S_E9h_results has been demoted

.visible .entry _Z25calculo_matriz_por_bloquePfS_S_(
	.param .u64 .ptr .align 1 _Z25calculo_matriz_por_bloquePfS_S__param_0,
	.param .u64 .ptr .align 1 _Z25calculo_matriz_por_bloquePfS_S__param_1,
	.param .u64 .ptr .align 1 _Z25calculo_matriz_por_bloquePfS_S__param_2
)
{
	.reg .pred 	%p<54>;
	.reg .b16 	%rs<21>;
	.reg .b32 	%r<312>;
	.reg .b32 	%f<104>;
	.reg .b64 	%rd<92>;
	// demoted variable
	.shared .align 4 .b8 _ZZ25calculo_matriz_por_bloquePfS_S_E9c_partial[80];
	// demoted variable
	.shared .align 4 .b8 _ZZ25calculo_matriz_por_bloquePfS_S_E8a_stripe[896];
	// demoted variable
	.shared .align 4 .b8 _ZZ25calculo_matriz_por_bloquePfS_S_E8b_stripe[896];
	// demoted variable
	.shared .align 4 .b8 _ZZ25calculo_matriz_por_bloquePfS_S_E9h_results[1824];
	mov.u32 	%r65, %ntid.x;
	cvt.u16.u32 	%rs3, %r65;
	mul.hi.u16 	%rs4, %rs3, -10347;
	shr.u16 	%rs1, %rs4, 6;
	mov.u32 	%r66, %tid.x;
	setp.gt.u32 	%p2, %r66, 19;
	shl.b32 	%r67, %r66, 2;
	mov.u32 	%r68, _ZZ25calculo_matriz_por_bloquePfS_S_E9c_partial;
	add.s32 	%r1, %r68, %r67;
	@%p2 bra 	$L__BB0_2;
	mov.b32 	%r69, 0;
	st.shared.u32 	[%r1], %r69;
$L__BB0_2:
	ld.param.u64 	%rd90, [_Z25calculo_matriz_por_bloquePfS_S__param_1];
	ld.param.u64 	%rd89, [_Z25calculo_matriz_por_bloquePfS_S__param_0];
	cvt.u32.u16 	%r2, %rs1;
	mul.wide.u16 	%r71, %rs1, 32;
	cvt.u16.u32 	%rs6, %r66;
	cvt.u16.u32 	%rs7, %r71;
	rem.u16 	%rs8, %rs6, %rs7;
	mul.hi.u16 	%rs9, %rs6, 863;
	mul.lo.s16 	%rs10, %rs9, 76;
	sub.s16 	%rs2, %rs6, %rs10;
	cvt.u32.u16 	%r73, %rs2;
	mul.lo.s16 	%rs11, %rs1, 5;
	div.u16 	%rs12, %rs8, %rs11;
	mov.u32 	%r4, %ctaid.x;
	mov.u32 	%r5, %ctaid.y;
	add.s16 	%rs13, %rs1, 999;
	div.u16 	%rs14, %rs13, %rs1;
	cvt.u32.u16 	%r6, %rs14;
	mul.wide.u16 	%r7, %rs1, 20;
	setp.ge.u32 	%p3, %r66, %r71;
	mul.wide.u16 	%r74, %rs1, 57;
	setp.lt.u32 	%p4, %r66, %r74;
	and.pred  	%p1, %p3, %p4;
	mul.hi.u16 	%rs15, %rs8, 13108;
	and.b16  	%rs16, %rs15, 255;
	and.b16  	%rs17, %rs1, 255;
	rem.u16 	%rs18, %rs16, %rs17;
	cvt.u32.u16 	%r8, %rs18;
	mul.lo.s16 	%rs19, %rs15, 5;
	sub.s16 	%rs20, %rs8, %rs19;
	cvt.u32.u16 	%r75, %rs20;
	mul.wide.u16 	%r76, %rs12, 5;
	add.s32 	%r9, %r76, %r75;
	sub.s32 	%r77, 1000, %r2;
	mul.lo.s32 	%r78, %r76, %r77;
	mad.lo.s32 	%r79, %r4, 20000, %r73;
	add.s32 	%r10, %r79, %r78;
	mad.lo.s32 	%r80, %r5, 25000, %r73;
	add.s32 	%r11, %r80, %r78;
	cvt.u32.u16 	%r81, %rs9;
	mul.wide.u16 	%r82, %rs9, 148;
	mov.u32 	%r83, _ZZ25calculo_matriz_por_bloquePfS_S_E8a_stripe;
	add.s32 	%r12, %r83, %r82;
	mov.u32 	%r84, _ZZ25calculo_matriz_por_bloquePfS_S_E8b_stripe;
	add.s32 	%r13, %r84, %r82;
	mul.wide.u16 	%r85, %rs9, 304;
	mov.u32 	%r86, _ZZ25calculo_matriz_por_bloquePfS_S_E9h_results;
	add.s32 	%r14, %r86, %r85;
	sub.s32 	%r15, 1000, %r81;
	mul.wide.u32 	%rd26, %r73, 6;
	mov.u64 	%rd27, hA_mas;
	cvta.global.u64 	%rd28, %rd27;
	add.s64 	%rd1, %rd28, %rd26;
	mov.u64 	%rd29, hA_menos;
	cvta.global.u64 	%rd30, %rd29;
	add.s64 	%rd2, %rd30, %rd26;
	mul.wide.u32 	%rd31, %r73, 7;
	mov.u64 	%rd32, hB_mas;
	cvta.global.u64 	%rd33, %rd32;
	add.s64 	%rd3, %rd33, %rd31;
	mov.u64 	%rd34, hB_menos;
	cvta.global.u64 	%rd35, %rd34;
	add.s64 	%rd4, %rd35, %rd26;
	mul.wide.u16 	%r87, %rs2, 4;
	add.s32 	%r16, %r14, %r87;
	mul.wide.u32 	%rd36, %r73, 8;
	mov.u64 	%rd37, hC_mas;
	cvta.global.u64 	%rd38, %rd37;
	add.s64 	%rd5, %rd38, %rd36;
	mov.u64 	%rd39, hC_menos;
	cvta.global.u64 	%rd40, %rd39;
	add.s64 	%rd6, %rd40, %rd36;
	mov.u32 	%r88, _ZZ25calculo_matriz_por_bloquePfS_S_E9c_partial;
	add.s32 	%r17, %r88, %r87;
	add.s64 	%rd7, %rd1, 3;
	add.s64 	%rd8, %rd1, 5;
	add.s64 	%rd9, %rd3, 3;
	add.s64 	%rd10, %rd3, 4;
	add.s64 	%rd11, %rd3, 5;
	add.s64 	%rd12, %rd3, 6;
	add.s64 	%rd13, %rd4, 1;
	add.s64 	%rd14, %rd4, 2;
	add.s64 	%rd15, %rd4, 3;
	add.s64 	%rd16, %rd4, 4;
	add.s64 	%rd17, %rd4, 5;
	add.s64 	%rd18, %rd5, 1;
	add.s64 	%rd19, %rd5, 2;
	add.s64 	%rd20, %rd5, 3;
	cvta.to.global.u64 	%rd21, %rd90;
	cvta.to.global.u64 	%rd22, %rd89;
	mov.b32 	%r310, 0;
	not.pred 	%p6, %p1;
	mov.u32 	%r311, %r310;
$L__BB0_3:
	setp.ge.u32 	%p5, %r66, %r7;
	mul.lo.s32 	%r89, %r311, %r2;
	add.s32 	%r90, %r89, %r8;
	rem.u32 	%r91, %r90, %r2;
	mad.lo.s32 	%r20, %r91, 37, %r9;
	mul.lo.s32 	%r21, %r89, 5;
	@%p5 bra 	$L__BB0_5;
	add.s32 	%r96, %r10, %r21;
	mul.wide.s32 	%rd43, %r96, 4;
	add.s64 	%rd44, %rd22, %rd43;
	ld.global.f32 	%f49, [%rd44];
	shl.b32 	%r97, %r20, 2;
	mov.u32 	%r98, _ZZ25calculo_matriz_por_bloquePfS_S_E8a_stripe;
	add.s32 	%r99, %r98, %r97;
	st.shared.f32 	[%r99], %f49;
	bra.uni 	$L__BB0_7;
$L__BB0_5:
	@%p6 bra 	$L__BB0_7;
	add.s32 	%r92, %r11, %r21;
	mul.wide.u32 	%rd41, %r92, 4;
	add.s64 	%rd42, %rd21, %rd41;
	ld.global.f32 	%f48, [%rd42];
	shl.b32 	%r93, %r20, 2;
	mov.u32 	%r94, _ZZ25calculo_matriz_por_bloquePfS_S_E8b_stripe;
	add.s32 	%r95, %r94, %r93;
	st.shared.f32 	[%r95], %f48;
$L__BB0_7:
	bar.sync 	0;
	setp.ge.u32 	%p7, %r310, %r15;
	@%p7 bra 	$L__BB0_38;
	// begin inline asm
	ld.global.nc.s8 %r100, [%rd1];
	// end inline asm
	and.b32  	%r101, %r100, 255;
	setp.eq.s32 	%p8, %r101, 255;
	mov.f32 	%f99, 0f00000000;
	@%p8 bra 	$L__BB0_15;
	shl.b32 	%r103, %r100, 24;
	shr.s32 	%r104, %r103, 22;
	add.s32 	%r105, %r12, %r104;
	ld.shared.f32 	%f51, [%r105];
	add.f32 	%f99, %f51, 0f00000000;
	add.s64 	%rd46, %rd1, 1;
	// begin inline asm
	ld.global.nc.s8 %r102, [%rd46];
	// end inline asm
	and.b32  	%r106, %r102, 255;
	setp.eq.s32 	%p9, %r106, 255;
	@%p9 bra 	$L__BB0_15;
	shl.b32 	%r108, %r102, 24;
	shr.s32 	%r109, %r108, 22;
	add.s32 	%r110, %r12, %r109;
	ld.shared.f32 	%f52, [%r110];
	add.f32 	%f99, %f99, %f52;
	add.s64 	%rd47, %rd1, 2;
	// begin inline asm
	ld.global.nc.s8 %r107, [%rd47];
	// end inline asm
	and.b32  	%r111, %r107, 255;
	setp.eq.s32 	%p10, %r111, 255;
	@%p10 bra 	$L__BB0_15;
	shl.b32 	%r113, %r107, 24;
	shr.s32 	%r114, %r113, 22;
	add.s32 	%r115, %r12, %r114;
	ld.shared.f32 	%f53, [%r115];
	add.f32 	%f99, %f99, %f53;
	// begin inline asm
	ld.global.nc.s8 %r112, [%rd7];
	// end inline asm
	and.b32  	%r116, %r112, 255;
	setp.eq.s32 	%p11, %r116, 255;
	@%p11 bra 	$L__BB0_15;
	shl.b32 	%r118, %r112, 24;
	shr.s32 	%r119, %r118, 22;
	add.s32 	%r120, %r12, %r119;
	ld.shared.f32 	%f54, [%r120];
	add.f32 	%f99, %f99, %f54;
	add.s64 	%rd49, %rd1, 4;
	// begin inline asm
	ld.global.nc.s8 %r117, [%rd49];
	// end inline asm
	and.b32  	%r121, %r117, 255;
	setp.eq.s32 	%p12, %r121, 255;
	@%p12 bra 	$L__BB0_15;
	shl.b32 	%r123, %r117, 24;
	shr.s32 	%r124, %r123, 22;
	add.s32 	%r125, %r12, %r124;
	ld.shared.f32 	%f55, [%r125];
	add.f32 	%f99, %f99, %f55;
	// begin inline asm
	ld.global.nc.s8 %r122, [%rd8];
	// end inline asm
	and.b32  	%r126, %r122, 255;
	setp.eq.s32 	%p13, %r126, 255;
	@%p13 bra 	$L__BB0_15;
	shl.b32 	%r127, %r122, 24;
	shr.s32 	%r128, %r127, 22;
	add.s32 	%r129, %r12, %r128;
	ld.shared.f32 	%f56, [%r129];
	add.f32 	%f99, %f99, %f56;
$L__BB0_15:
	// begin inline asm
	ld.global.nc.s8 %r130, [%rd2];
	// end inline asm
	and.b32  	%r131, %r130, 255;
	setp.eq.s32 	%p14, %r131, 255;
	@%p14 bra 	$L__BB0_22;
	shl.b32 	%r133, %r130, 24;
	shr.s32 	%r134, %r133, 22;
	add.s32 	%r135, %r12, %r134;
	ld.shared.f32 	%f57, [%r135];
	sub.f32 	%f99, %f99, %f57;
	add.s64 	%rd52, %rd2, 1;
	// begin inline asm
	ld.global.nc.s8 %r132, [%rd52];
	// end inline asm
	and.b32  	%r136, %r132, 255;
	setp.eq.s32 	%p15, %r136, 255;
	@%p15 bra 	$L__BB0_22;
	shl.b32 	%r138, %r132, 24;
	shr.s32 	%r139, %r138, 22;
	add.s32 	%r140, %r12, %r139;
	ld.shared.f32 	%f58, [%r140];
	sub.f32 	%f99, %f99, %f58;
	add.s64 	%rd53, %rd2, 2;
	// begin inline asm
	ld.global.nc.s8 %r137, [%rd53];
	// end inline asm
	and.b32  	%r141, %r137, 255;
	setp.eq.s32 	%p16, %r141, 255;
	@%p16 bra 	$L__BB0_22;
	shl.b32 	%r143, %r137, 24;
	shr.s32 	%r144, %r143, 22;
	add.s32 	%r145, %r12, %r144;
	ld.shared.f32 	%f59, [%r145];
	sub.f32 	%f99, %f99, %f59;
	add.s64 	%rd54, %rd2, 3;
	// begin inline asm
	ld.global.nc.s8 %r142, [%rd54];
	// end inline asm
	and.b32  	%r146, %r142, 255;
	setp.eq.s32 	%p17, %r146, 255;
	@%p17 bra 	$L__BB0_22;
	shl.b32 	%r148, %r142, 24;
	shr.s32 	%r149, %r148, 22;
	add.s32 	%r150, %r12, %r149;
	ld.shared.f32 	%f60, [%r150];
	sub.f32 	%f99, %f99, %f60;
	add.s64 	%rd55, %rd2, 4;
	// begin inline asm
	ld.global.nc.s8 %r147, [%rd55];
	// end inline asm
	and.b32  	%r151, %r147, 255;
	setp.eq.s32 	%p18, %r151, 255;
	@%p18 bra 	$L__BB0_22;
	shl.b32 	%r153, %r147, 24;
	shr.s32 	%r154, %r153, 22;
	add.s32 	%r155, %r12, %r154;
	ld.shared.f32 	%f61, [%r155];
	sub.f32 	%f99, %f99, %f61;
	add.s64 	%rd56, %rd2, 5;
	// begin inline asm
	ld.global.nc.s8 %r152, [%rd56];
	// end inline asm
	and.b32  	%r156, %r152, 255;
	setp.eq.s32 	%p19, %r156, 255;
	@%p19 bra 	$L__BB0_22;
	shl.b32 	%r157, %r152, 24;
	shr.s32 	%r158, %r157, 22;
	add.s32 	%r159, %r12, %r158;
	ld.shared.f32 	%f62, [%r159];
	sub.f32 	%f99, %f99, %f62;
$L__BB0_22:
	// begin inline asm
	ld.global.nc.s8 %r160, [%rd3];
	// end inline asm
	and.b32  	%r161, %r160, 255;
	setp.eq.s32 	%p20, %r161, 255;
	mov.f32 	%f100, 0f00000000;
	@%p20 bra 	$L__BB0_30;
	shl.b32 	%r163, %r160, 24;
	shr.s32 	%r164, %r163, 22;
	add.s32 	%r165, %r13, %r164;
	ld.shared.f32 	%f64, [%r165];
	add.f32 	%f100, %f64, 0f00000000;
	add.s64 	%rd58, %rd3, 1;
	// begin inline asm
	ld.global.nc.s8 %r162, [%rd58];
	// end inline asm
	and.b32  	%r166, %r162, 255;
	setp.eq.s32 	%p21, %r166, 255;
	@%p21 bra 	$L__BB0_30;
	shl.b32 	%r168, %r162, 24;
	shr.s32 	%r169, %r168, 22;
	add.s32 	%r170, %r13, %r169;
	ld.shared.f32 	%f65, [%r170];
	add.f32 	%f100, %f100, %f65;
	add.s64 	%rd59, %rd3, 2;
	// begin inline asm
	ld.global.nc.s8 %r167, [%rd59];
	// end inline asm
	and.b32  	%r171, %r167, 255;
	setp.eq.s32 	%p22, %r171, 255;
	@%p22 bra 	$L__BB0_30;
	shl.b32 	%r173, %r167, 24;
	shr.s32 	%r174, %r173, 22;
	add.s32 	%r175, %r13, %r174;
	ld.shared.f32 	%f66, [%r175];
	add.f32 	%f100, %f100, %f66;
	// begin inline asm
	ld.global.nc.s8 %r172, [%rd9];
	// end inline asm
	and.b32  	%r176, %r172, 255;
	setp.eq.s32 	%p23, %r176, 255;
	@%p23 bra 	$L__BB0_30;
	shl.b32 	%r178, %r172, 24;
	shr.s32 	%r179, %r178, 22;
	add.s32 	%r180, %r13, %r179;
	ld.shared.f32 	%f67, [%r180];
	add.f32 	%f100, %f100, %f67;
	// begin inline asm
	ld.global.nc.s8 %r177, [%rd10];
	// end inline asm
	and.b32  	%r181, %r177, 255;
	setp.eq.s32 	%p24, %r181, 255;
	@%p24 bra 	$L__BB0_30;
	shl.b32 	%r183, %r177, 24;
	shr.s32 	%r184, %r183, 22;
	add.s32 	%r185, %r13, %r184;
	ld.shared.f32 	%f68, [%r185];
	add.f32 	%f100, %f100, %f68;
	// begin inline asm
	ld.global.nc.s8 %r182, [%rd11];
	// end inline asm
	and.b32  	%r186, %r182, 255;
	setp.eq.s32 	%p25, %r186, 255;
	@%p25 bra 	$L__BB0_30;
	shl.b32 	%r188, %r182, 24;
	shr.s32 	%r189, %r188, 22;
	add.s32 	%r190, %r13, %r189;
	ld.shared.f32 	%f69, [%r190];
	add.f32 	%f100, %f100, %f69;
	// begin inline asm
	ld.global.nc.s8 %r187, [%rd12];
	// end inline asm
	and.b32  	%r191, %r187, 255;
	setp.eq.s32 	%p26, %r191, 255;
	@%p26 bra 	$L__BB0_30;
	shl.b32 	%r192, %r187, 24;
	shr.s32 	%r193, %r192, 22;
	add.s32 	%r194, %r13, %r193;
	ld.shared.f32 	%f70, [%r194];
	add.f32 	%f100, %f100, %f70;
$L__BB0_30:
	// begin inline asm
	ld.global.nc.s8 %r195, [%rd4];
	// end inline asm
	and.b32  	%r196, %r195, 255;
	setp.eq.s32 	%p27, %r196, 255;
	@%p27 bra 	$L__BB0_37;
	shl.b32 	%r198, %r195, 24;
	shr.s32 	%r199, %r198, 22;
	add.s32 	%r200, %r13, %r199;
	ld.shared.f32 	%f71, [%r200];
	sub.f32 	%f100, %f100, %f71;
	// begin inline asm
	ld.global.nc.s8 %r197, [%rd13];
	// end inline asm
	and.b32  	%r201, %r197, 255;
	setp.eq.s32 	%p28, %r201, 255;
	@%p28 bra 	$L__BB0_37;
	shl.b32 	%r203, %r197, 24;
	shr.s32 	%r204, %r203, 22;
	add.s32 	%r205, %r13, %r204;
	ld.shared.f32 	%f72, [%r205];
	sub.f32 	%f100, %f100, %f72;
	// begin inline asm
	ld.global.nc.s8 %r202, [%rd14];
	// end inline asm
	and.b32  	%r206, %r202, 255;
	setp.eq.s32 	%p29, %r206, 255;
	@%p29 bra 	$L__BB0_37;
	shl.b32 	%r208, %r202, 24;
	shr.s32 	%r209, %r208, 22;
	add.s32 	%r210, %r13, %r209;
	ld.shared.f32 	%f73, [%r210];
	sub.f32 	%f100, %f100, %f73;
	// begin inline asm
	ld.global.nc.s8 %r207, [%rd15];
	// end inline asm
	and.b32  	%r211, %r207, 255;
	setp.eq.s32 	%p30, %r211, 255;
	@%p30 bra 	$L__BB0_37;
	shl.b32 	%r213, %r207, 24;
	shr.s32 	%r214, %r213, 22;
	add.s32 	%r215, %r13, %r214;
	ld.shared.f32 	%f74, [%r215];
	sub.f32 	%f100, %f100, %f74;
	// begin inline asm
	ld.global.nc.s8 %r212, [%rd16];
	// end inline asm
	and.b32  	%r216, %r212, 255;
	setp.eq.s32 	%p31, %r216, 255;
	@%p31 bra 	$L__BB0_37;
	shl.b32 	%r218, %r212, 24;
	shr.s32 	%r219, %r218, 22;
	add.s32 	%r220, %r13, %r219;
	ld.shared.f32 	%f75, [%r220];
	sub.f32 	%f100, %f100, %f75;
	// begin inline asm
	ld.global.nc.s8 %r217, [%rd17];
	// end inline asm
	and.b32  	%r221, %r217, 255;
	setp.eq.s32 	%p32, %r221, 255;
	@%p32 bra 	$L__BB0_37;
	shl.b32 	%r222, %r217, 24;
	shr.s32 	%r223, %r222, 22;
	add.s32 	%r224, %r13, %r223;
	ld.shared.f32 	%f76, [%r224];
	sub.f32 	%f100, %f100, %f76;
$L__BB0_37:
	mul.f32 	%f77, %f99, %f100;
	st.shared.f32 	[%r16], %f77;
$L__BB0_38:
	setp.gt.u16 	%p34, %rs2, 19;
	bar.sync 	0;
	or.pred  	%p35, %p34, %p7;
	@%p35 bra 	$L__BB0_58;
	// begin inline asm
	ld.global.nc.s8 %r225, [%rd5];
	// end inline asm
	and.b32  	%r226, %r225, 255;
	setp.eq.s32 	%p36, %r226, 255;
	mov.f32 	%f103, 0f00000000;
	@%p36 bra 	$L__BB0_48;
	shl.b32 	%r228, %r225, 24;
	shr.s32 	%r229, %r228, 22;
	add.s32 	%r230, %r14, %r229;
	ld.shared.f32 	%f79, [%r230];
	add.f32 	%f103, %f79, 0f00000000;
	// begin inline asm
	ld.global.nc.s8 %r227, [%rd18];
	// end inline asm
	and.b32  	%r231, %r227, 255;
	setp.eq.s32 	%p37, %r231, 255;
	@%p37 bra 	$L__BB0_48;
	shl.b32 	%r233, %r227, 24;
	shr.s32 	%r234, %r233, 22;
	add.s32 	%r235, %r14, %r234;
	ld.shared.f32 	%f80, [%r235];
	add.f32 	%f103, %f103, %f80;
	// begin inline asm
	ld.global.nc.s8 %r232, [%rd19];
	// end inline asm
	and.b32  	%r236, %r232, 255;
	setp.eq.s32 	%p38, %r236, 255;
	@%p38 bra 	$L__BB0_48;
	shl.b32 	%r238, %r232, 24;
	shr.s32 	%r239, %r238, 22;
	add.s32 	%r240, %r14, %r239;
	ld.shared.f32 	%f81, [%r240];
	add.f32 	%f103, %f103, %f81;
	// begin inline asm
	ld.global.nc.s8 %r237, [%rd20];
	// end inline asm
	and.b32  	%r241, %r237, 255;
	setp.eq.s32 	%p39, %r241, 255;
	@%p39 bra 	$L__BB0_48;
	shl.b32 	%r243, %r237, 24;
	shr.s32 	%r244, %r243, 22;
	add.s32 	%r245, %r14, %r244;
	ld.shared.f32 	%f82, [%r245];
	add.f32 	%f103, %f103, %f82;
	add.s64 	%rd74, %rd5, 4;
	// begin inline asm
	ld.global.nc.s8 %r242, [%rd74];
	// end inline asm
	and.b32  	%r246, %r242, 255;
	setp.eq.s32 	%p40, %r246, 255;
	@%p40 bra 	$L__BB0_48;
	shl.b32 	%r248, %r242, 24;
	shr.s32 	%r249, %r248, 22;
	add.s32 	%r250, %r14, %r249;
	ld.shared.f32 	%f83, [%r250];
	add.f32 	%f103, %f103, %f83;
	add.s64 	%rd75, %rd5, 5;
	// begin inline asm
	ld.global.nc.s8 %r247, [%rd75];
	// end inline asm
	and.b32  	%r251, %r247, 255;
	setp.eq.s32 	%p41, %r251, 255;
	@%p41 bra 	$L__BB0_48;
	shl.b32 	%r253, %r247, 24;
	shr.s32 	%r254, %r253, 22;
	add.s32 	%r255, %r14, %r254;
	ld.shared.f32 	%f84, [%r255];
	add.f32 	%f103, %f103, %f84;
	add.s64 	%rd76, %rd5, 6;
	// begin inline asm
	ld.global.nc.s8 %r252, [%rd76];
	// end inline asm
	and.b32  	%r256, %r252, 255;
	setp.eq.s32 	%p42, %r256, 255;
	@%p42 bra 	$L__BB0_48;
	shl.b32 	%r258, %r252, 24;
	shr.s32 	%r259, %r258, 22;
	add.s32 	%r260, %r14, %r259;
	ld.shared.f32 	%f85, [%r260];
	add.f32 	%f103, %f103, %f85;
	add.s64 	%rd77, %rd5, 7;
	// begin inline asm
	ld.global.nc.s8 %r257, [%rd77];
	// end inline asm
	and.b32  	%r261, %r257, 255;
	setp.eq.s32 	%p43, %r261, 255;
	@%p43 bra 	$L__BB0_48;
	shl.b32 	%r262, %r257, 24;
	shr.s32 	%r263, %r262, 22;
	add.s32 	%r264, %r14, %r263;
	ld.shared.f32 	%f86, [%r264];
	add.f32 	%f103, %f103, %f86;
$L__BB0_48:
	// begin inline asm
	ld.global.nc.s8 %r265, [%rd6];
	// end inline asm
	and.b32  	%r266, %r265, 255;
	setp.eq.s32 	%p44, %r266, 255;
	@%p44 bra 	$L__BB0_57;
	shl.b32 	%r268, %r265, 24;
	shr.s32 	%r269, %r268, 22;
	add.s32 	%r270, %r14, %r269;
	ld.shared.f32 	%f87, [%r270];
	sub.f32 	%f103, %f103, %f87;
	add.s64 	%rd79, %rd6, 1;
	// begin inline asm
	ld.global.nc.s8 %r267, [%rd79];
	// end inline asm
	and.b32  	%r271, %r267, 255;
	setp.eq.s32 	%p45, %r271, 255;
	@%p45 bra 	$L__BB0_57;
	shl.b32 	%r273, %r267, 24;
	shr.s32 	%r274, %r273, 22;
	add.s32 	%r275, %r14, %r274;
	ld.shared.f32 	%f88, [%r275];
	sub.f32 	%f103, %f103, %f88;
	add.s64 	%rd80, %rd6, 2;
	// begin inline asm
	ld.global.nc.s8 %r272, [%rd80];
	// end inline asm
	and.b32  	%r276, %r272, 255;
	setp.eq.s32 	%p46, %r276, 255;
	@%p46 bra 	$L__BB0_57;
	shl.b32 	%r278, %r272, 24;
	shr.s32 	%r279, %r278, 22;
	add.s32 	%r280, %r14, %r279;
	ld.shared.f32 	%f89, [%r280];
	sub.f32 	%f103, %f103, %f89;
	add.s64 	%rd81, %rd6, 3;
	// begin inline asm
	ld.global.nc.s8 %r277, [%rd81];
	// end inline asm
	and.b32  	%r281, %r277, 255;
	setp.eq.s32 	%p47, %r281, 255;
	@%p47 bra 	$L__BB0_57;
	shl.b32 	%r283, %r277, 24;
	shr.s32 	%r284, %r283, 22;
	add.s32 	%r285, %r14, %r284;
	ld.shared.f32 	%f90, [%r285];
	sub.f32 	%f103, %f103, %f90;
	add.s64 	%rd82, %rd6, 4;
	// begin inline asm
	ld.global.nc.s8 %r282, [%rd82];
	// end inline asm
	and.b32  	%r286, %r282, 255;
	setp.eq.s32 	%p48, %r286, 255;
	@%p48 bra 	$L__BB0_57;
	shl.b32 	%r288, %r282, 24;
	shr.s32 	%r289, %r288, 22;
	add.s32 	%r290, %r14, %r289;
	ld.shared.f32 	%f91, [%r290];
	sub.f32 	%f103, %f103, %f91;
	add.s64 	%rd83, %rd6, 5;
	// begin inline asm
	ld.global.nc.s8 %r287, [%rd83];
	// end inline asm
	and.b32  	%r291, %r287, 255;
	setp.eq.s32 	%p49, %r291, 255;
	@%p49 bra 	$L__BB0_57;
	shl.b32 	%r293, %r287, 24;
	shr.s32 	%r294, %r293, 22;
	add.s32 	%r295, %r14, %r294;
	ld.shared.f32 	%f92, [%r295];
	sub.f32 	%f103, %f103, %f92;
	add.s64 	%rd84, %rd6, 6;
	// begin inline asm
	ld.global.nc.s8 %r292, [%rd84];
	// end inline asm
	and.b32  	%r296, %r292, 255;
	setp.eq.s32 	%p50, %r296, 255;
	@%p50 bra 	$L__BB0_57;
	shl.b32 	%r298, %r292, 24;
	shr.s32 	%r299, %r298, 22;
	add.s32 	%r300, %r14, %r299;
	ld.shared.f32 	%f93, [%r300];
	sub.f32 	%f103, %f103, %f93;
	add.s64 	%rd85, %rd6, 7;
	// begin inline asm
	ld.global.nc.s8 %r297, [%rd85];
	// end inline asm
	and.b32  	%r301, %r297, 255;
	setp.eq.s32 	%p51, %r301, 255;
	@%p51 bra 	$L__BB0_57;
	shl.b32 	%r302, %r297, 24;
	shr.s32 	%r303, %r302, 22;
	add.s32 	%r304, %r14, %r303;
	ld.shared.f32 	%f94, [%r304];
	sub.f32 	%f103, %f103, %f94;
$L__BB0_57:
	atom.shared.add.f32 	%f95, [%r17], %f103;
$L__BB0_58:
	bar.sync 	0;
	add.s32 	%r311, %r311, 1;
	add.s32 	%r310, %r310, %r2;
	setp.lt.u32 	%p52, %r311, %r6;
	@%p52 bra 	$L__BB0_3;
	setp.gt.u32 	%p53, %r66, 19;
	bar.sync 	0;
	@%p53 bra 	$L__BB0_61;
	ld.param.u64 	%rd91, [_Z25calculo_matriz_por_bloquePfS_S__param_2];
	mad.lo.s32 	%r305, %r4, 20, %r66;
	mad.lo.s32 	%r306, %r5, 20000, %r305;
	cvta.to.global.u64 	%rd86, %rd91;
	mul.wide.s32 	%rd87, %r306, 4;
	add.s64 	%rd88, %rd86, %rd87;
	shl.b32 	%r307, %r66, 2;
	mov.u32 	%r308, _ZZ25calculo_matriz_por_bloquePfS_S_E9c_partial;
	add.s32 	%r309, %r308, %r307;
	ld.shared.f32 	%f96, [%r309];
	atom.global.add.f32 	%f97, [%rd88], %f96;
$L__BB0_61:
	ret;

}
	// .globl	_Z17transponer_matrizPfS_
.visible .entry _Z17transponer_matrizPfS_(
	.param .u64 .ptr .align 1 _Z17transponer_matrizPfS__param_0,
	.param .u64 .ptr .align 1 _Z17transponer_matrizPfS__param_1
)
{
	.reg .pred 	%p<4>;
	.reg .b32 	%r<12>;
	.reg .b32 	%f<2>;
	.reg .b64 	%rd<9>;

	ld.param.u64 	%rd1, [_Z17transponer_matrizPfS__param_0];
	ld.param.u64 	%rd2, [_Z17transponer_matrizPfS__param_1];
	mov.u32 	%r3, %ctaid.x;
	mov.u32 	%r4, %ntid.x;
	mov.u32 	%r5, %tid.x;
	mad.lo.s32 	%r1, %r3, %r4, %r5;
	mov.u32 	%r6, %ctaid.y;
	mov.u32 	%r7, %ntid.y;
	mov.u32 	%r8, %tid.y;
	mad.lo.s32 	%r9, %r6, %r7, %r8;
	setp.gt.s32 	%p1, %r1, 4999;
	setp.gt.u32 	%p2, %r9, 4999;
	or.pred  	%p3, %p1, %p2;
	@%p3 bra 	$L__BB1_2;
	cvta.to.global.u64 	%rd3, %rd1;
	cvta.to.global.u64 	%rd4, %rd2;
	mad.lo.s32 	%r10, %r9, 5000, %r1;
	mad.lo.s32 	%r11, %r1, 5000, %r9;
	mul.wide.s32 	%rd5, %r10, 4;
	add.s64 	%rd6, %rd3, %rd5;
	ld.global.f32 	%f1, [%rd6];
	mul.wide.s32 	%rd7, %r11, 4;
	add.s64 	%rd8, %rd4, %rd7;
	st.global.f32 	[%rd8], %f1;
$L__BB1_2:
	ret;

}


// ===== COMPILED SASS (sm_100) =====

	.target	sm_100

	.elftype	@"ET_EXEC"


//--------------------- .note.nv.tkinfo           --------------------------
	.section	.note.nv.tkinfo,"",@"SHT_NOTE"
	.sectionflags	@"SHF_NOTE_NV_TKINFO"
	.tkinfo
        /*0018*/ 	.word	0x00000002
        /*0030*/ 	.string	""
        /*0030*/ 	.string	"ptxas"
        /*0030*/ 	.string	"Cuda compilation tools, release 13.0, V13.0.88"
        /*0030*/ 	.string	"Build cuda_13.0.r13.0/compiler.36424714_0"
        /*0030*/ 	.string	"-arch sm_100 -m 64 "



//--------------------- .note.nv.cuinfo           --------------------------
	.section	.note.nv.cuinfo,"",@"SHT_NOTE"
	.sectionflags	@"SHF_NOTE_NV_CUINFO"
        /*0018*/ 	.short	0x0002
        /*001a*/ 	.short	0x0064
        /*001c*/ 	.short	0x0082
	.zero		2


//--------------------- .nv.info                  --------------------------
	.section	.nv.info,"",@"SHT_CUDA_INFO"
	.align	4


	//----- nvinfo : EIATTR_REGCOUNT
	.align		4
        /*0000*/ 	.byte	0x04, 0x2f
        /*0002*/ 	.short	(.L_7 - .L_6)
	.align		4
.L_6:
        /*0004*/ 	.word	index@(_Z25calculo_matriz_por_bloquePfS_S_)
        /*0008*/ 	.word	0x00000024


	//----- nvinfo : EIATTR_FRAME_SIZE
	.align		4
.L_7:
        /*000c*/ 	.byte	0x04, 0x11
        /*000e*/ 	.short	(.L_9 - .L_8)
	.align		4
.L_8:
        /*0010*/ 	.word	index@($__internal_1_$__cuda_sm20_rem_u16)
        /*0014*/ 	.word	0x00000000


	//----- nvinfo : EIATTR_FRAME_SIZE
	.align		4
.L_9:
        /*0018*/ 	.byte	0x04, 0x11
        /*001a*/ 	.short	(.L_11 - .L_10)
	.align		4
.L_10:
        /*001c*/ 	.word	index@($__internal_0_$__cuda_sm20_div_u16)
        /*0020*/ 	.word	0x00000000


	//----- nvinfo : EIATTR_FRAME_SIZE
	.align		4
.L_11:
        /*0024*/ 	.byte	0x04, 0x11
        /*0026*/ 	.short	(.L_13 - .L_12)
	.align		4
.L_12:
        /*0028*/ 	.word	index@(_Z25calculo_matriz_por_bloquePfS_S_)
        /*002c*/ 	.word	0x00000000


	//----- nvinfo : EIATTR_REGCOUNT
	.align		4
.L_13:
        /*0030*/ 	.byte	0x04, 0x2f
        /*0032*/ 	.short	(.L_15 - .L_14)
	.align		4
.L_14:
        /*0034*/ 	.word	index@(_Z17transponer_matrizPfS_)
        /*0038*/ 	.word	0x0000000a


	//----- nvinfo : EIATTR_FRAME_SIZE
	.align		4
.L_15:
        /*003c*/ 	.byte	0x04, 0x11
        /*003e*/ 	.short	(.L_17 - .L_16)
	.align		4
.L_16:
        /*0040*/ 	.word	index@(_Z17transponer_matrizPfS_)
        /*0044*/ 	.word	0x00000000


	//----- nvinfo : EIATTR_MIN_STACK_SIZE
	.align		4
.L_17:
        /*0048*/ 	.byte	0x04, 0x12
        /*004a*/ 	.short	(.L_19 - .L_18)
	.align		4
.L_18:
        /*004c*/ 	.word	index@(_Z17transponer_matrizPfS_)
        /*0050*/ 	.word	0x00000000


	//----- nvinfo : EIATTR_MIN_STACK_SIZE
	.align		4
.L_19:
        /*0054*/ 	.byte	0x04, 0x12
        /*0056*/ 	.short	(.L_21 - .L_20)
	.align		4
.L_20:
        /*0058*/ 	.word	index@(_Z25calculo_matriz_por_bloquePfS_S_)
        /*005c*/ 	.word	0x00000000
.L_21:


//--------------------- .nv.compat                --------------------------
	.section	.nv.compat,"",@"SHT_CUDA_COMPAT_INFO"
	.align	4
        /*0000*/ 	.byte	0x02, 0x09, 0x00, 0x00, 0x02, 0x02, 0x01, 0x00, 0x02, 0x05, 0x05, 0x00, 0x03, 0x07, 0x01, 0x01
        /*0010*/ 	.byte	0x02, 0x03, 0x00, 0x00, 0x02, 0x06, 0x01, 0x00, 0x04, 0x0b, 0x08, 0x00, 0x01, 0x00, 0x00, 0x00
        /*0020*/ 	.byte	0x00, 0x00, 0x00, 0x00


//--------------------- .nv.info._Z17transponer_matrizPfS_ --------------------------
	.section	.nv.info._Z17transponer_matrizPfS_,"",@"SHT_CUDA_INFO"
	.sectionflags	@""
	.align	4


	//----- nvinfo : EIATTR_CUDA_API_VERSION
	.align		4
        /*0000*/ 	.byte	0x04, 0x37
        /*0002*/ 	.short	(.L_23 - .L_22)
.L_22:
        /*0004*/ 	.word	0x00000082


	//----- nvinfo : EIATTR_KPARAM_INFO
	.align		4
.L_23:
        /*0008*/ 	.byte	0x04, 0x17
        /*000a*/ 	.short	(.L_25 - .L_24)
.L_24:
        /*000c*/ 	.word	0x00000000
        /*0010*/ 	.short	0x0001
        /*0012*/ 	.short	0x0008
        /*0014*/ 	.byte	0x00, 0xf5, 0x21, 0x00


	//----- nvinfo : EIATTR_KPARAM_INFO
	.align		4
.L_25:
        /*0018*/ 	.byte	0x04, 0x17
        /*001a*/ 	.short	(.L_27 - .L_26)
.L_26:
        /*001c*/ 	.word	0x00000000
        /*0020*/ 	.short	0x0000
        /*0022*/ 	.short	0x0000
        /*0024*/ 	.byte	0x00, 0xf5, 0x21, 0x00


	//----- nvinfo : EIATTR_SPARSE_MMA_MASK
	.align		4
.L_27:
        /*0028*/ 	.byte	0x03, 0x50
        /*002a*/ 	.short	0x0000


	//----- nvinfo : EIATTR_MAXREG_COUNT
	.align		4
        /*002c*/ 	.byte	0x03, 0x1b
        /*002e*/ 	.short	0x00ff


	//----- nvinfo : EIATTR_MERCURY_ISA_VERSION
	.align		4
        /*0030*/ 	.byte	0x03, 0x5f
        /*0032*/ 	.short	0x0101


	//----- nvinfo : EIATTR_VRC_CTA_INIT_COUNT
	.align		4
        /*0034*/ 	.byte	0x02, 0x4a
	.zero		1
	.zero		1


	//----- nvinfo : EIATTR_EXIT_INSTR_OFFSETS
	.align		4
        /*0038*/ 	.byte	0x04, 0x1c
        /*003a*/ 	.short	(.L_29 - .L_28)


	//   ....[0]....
.L_28:
        /*003c*/ 	.word	0x000000b0


	//   ....[1]....
        /*0040*/ 	.word	0x00000150


	//----- nvinfo : EIATTR_CBANK_PARAM_SIZE
	.align		4
.L_29:
        /*0044*/ 	.byte	0x03, 0x19
        /*0046*/ 	.short	0x0010


	//----- nvinfo : EIATTR_PARAM_CBANK
	.align		4
        /*0048*/ 	.byte	0x04, 0x0a
        /*004a*/ 	.short	(.L_31 - .L_30)
	.align		4
.L_30:
        /*004c*/ 	.word	index@(.nv.constant0._Z17transponer_matrizPfS_)
        /*0050*/ 	.short	0x0380
        /*0052*/ 	.short	0x0010


	//----- nvinfo : EIATTR_SW_WAR
	.align		4
.L_31:
        /*0054*/ 	.byte	0x04, 0x36
        /*0056*/ 	.short	(.L_33 - .L_32)
.L_32:
        /*0058*/ 	.word	0x00000008
.L_33:


//--------------------- .nv.info._Z25calculo_matriz_por_bloquePfS_S_ --------------------------
	.section	.nv.info._Z25calculo_matriz_por_bloquePfS_S_,"",@"SHT_CUDA_INFO"
	.sectionflags	@""
	.align	4


	//----- nvinfo : EIATTR_CUDA_API_VERSION
	.align		4
        /*0000*/ 	.byte	0x04, 0x37
        /*0002*/ 	.short	(.L_35 - .L_34)
.L_34:
        /*0004*/ 	.word	0x00000082


	//----- nvinfo : EIATTR_KPARAM_INFO
	.align		4
.L_35:
        /*0008*/ 	.byte	0x04, 0x17
        /*000a*/ 	.short	(.L_37 - .L_36)
.L_36:
        /*000c*/ 	.word	0x00000000
        /*0010*/ 	.short	0x0002
        /*0012*/ 	.short	0x0010
        /*0014*/ 	.byte	0x00, 0xf5, 0x21, 0x00


	//----- nvinfo : EIATTR_KPARAM_INFO
	.align		4
.L_37:
        /*0018*/ 	.byte	0x04, 0x17
        /*001a*/ 	.short	(.L_39 - .L_38)
.L_38:
        /*001c*/ 	.word	0x00000000
        /*0020*/ 	.short	0x0001
        /*0022*/ 	.short	0x0008
        /*0024*/ 	.byte	0x00, 0xf5, 0x21, 0x00


	//----- nvinfo : EIATTR_KPARAM_INFO
	.align		4
.L_39:
        /*0028*/ 	.byte	0x04, 0x17
        /*002a*/ 	.short	(.L_41 - .L_40)
.L_40:
        /*002c*/ 	.word	0x00000000
        /*0030*/ 	.short	0x0000
        /*0032*/ 	.short	0x0000
        /*0034*/ 	.byte	0x00, 0xf5, 0x21, 0x00


	//----- nvinfo : EIATTR_SPARSE_MMA_MASK
	.align		4
.L_41:
        /*0038*/ 	.byte	0x03, 0x50
        /*003a*/ 	.short	0x0000


	//----- nvinfo : EIATTR_MAXREG_COUNT
	.align		4
        /*003c*/ 	.byte	0x03, 0x1b
        /*003e*/ 	.short	0x00ff


	//----- nvinfo : EIATTR_NUM_BARRIERS
	.align		4
        /*0040*/ 	.byte	0x02, 0x4c
        /*0042*/ 	.byte	0x01
	.zero		1


	//----- nvinfo : EIATTR_MERCURY_ISA_VERSION
	.align		4
        /*0044*/ 	.byte	0x03, 0x5f
        /*0046*/ 	.short	0x0101


	//----- nvinfo : EIATTR_VRC_CTA_INIT_COUNT
	.align		4
        /*0048*/ 	.byte	0x02, 0x4a
	.zero		1
	.zero		1


	//----- nvinfo : EIATTR_EXIT_INSTR_OFFSETS
	.align		4
        /*004c*/ 	.byte	0x04, 0x1c
        /*004e*/ 	.short	(.L_43 - .L_42)


	//   ....[0]....
.L_42:
        /*0050*/ 	.word	0x00001fb0


	//   ....[1]....
        /*0054*/ 	.word	0x00002060


	//----- nvinfo : EIATTR_CRS_STACK_SIZE
	.align		4
.L_43:
        /*0058*/ 	.byte	0x04, 0x1e
        /*005a*/ 	.short	(.L_45 - .L_44)
.L_44:
        /*005c*/ 	.word	0x00000000


	//----- nvinfo : EIATTR_CBANK_PARAM_SIZE
	.align		4
.L_45:
        /*0060*/ 	.byte	0x03, 0x19
        /*0062*/ 	.short	0x0018


	//----- nvinfo : EIATTR_PARAM_CBANK
	.align		4
        /*0064*/ 	.byte	0x04, 0x0a
        /*0066*/ 	.short	(.L_47 - .L_46)
	.align		4
.L_46:
        /*0068*/ 	.word	index@(.nv.constant0._Z25calculo_matriz_por_bloquePfS_S_)
        /*006c*/ 	.short	0x0380
        /*006e*/ 	.short	0x0018


	//----- nvinfo : EIATTR_SW_WAR
	.align		4
.L_47:
        /*0070*/ 	.byte	0x04, 0x36
        /*0072*/ 	.short	(.L_49 - .L_48)
.L_48:
        /*0074*/ 	.word	0x00000008
.L_49:


//--------------------- .nv.callgraph             --------------------------
	.section	.nv.callgraph,"",@"SHT_CUDA_CALLGRAPH"
	.align	4
	.sectionentsize	8
	.align		4
        /*0000*/ 	.word	0x00000000
	.align		4
        /*0004*/ 	.word	0xffffffff
	.align		4
        /*0008*/ 	.word	0x00000000
	.align		4
        /*000c*/ 	.word	0xfffffffe
	.align		4
        /*0010*/ 	.word	0x00000000
	.align		4
        /*0014*/ 	.word	0xfffffffd
	.align		4
        /*0018*/ 	.word	0x00000000
	.align		4
        /*001c*/ 	.word	0xfffffffc


//--------------------- .nv.constant4             --------------------------
	.section	.nv.constant4,"a",@progbits
	.align	8
	.align		8
.nv.constant4:
        /*0000*/ 	.dword	hA_mas
	.align		8
        /*0008*/ 	.dword	hA_menos
	.align		8
        /*0010*/ 	.dword	hB_mas
	.align		8
        /*0018*/ 	.dword	hB_menos
	.align		8
        /*0020*/ 	.dword	hC_mas
	.align		8
        /*0028*/ 	.dword	hC_menos


//--------------------- .text._Z17transponer_matrizPfS_ --------------------------
	.section	.text._Z17transponer_matrizPfS_,"ax",@progbits
	.align	128
        .global         _Z17transponer_matrizPfS_
        .type           _Z17transponer_matrizPfS_,@function
        .size           _Z17transponer_matrizPfS_,(.L_x_22 - _Z17transponer_matrizPfS_)
        .other          _Z17transponer_matrizPfS_,@"STO_CUDA_ENTRY STV_DEFAULT"
_Z17transponer_matrizPfS_:
.text._Z17transponer_matrizPfS_:
[----:B------:R-:W-:Y:S01]  /*0000*/  LDC R1, c[0x0][0x37c] ;  /* 0x0000df00ff017b82 */ /* 0x000fe20000000800 */
[----:B------:R-:W0:Y:S07]  /*0010*/  S2R R2, SR_TID.Y ;  /* 0x0000000000027919 */ /* 0x000e2e0000002200 */
[----:B------:R-:W1:Y:S01]  /*0020*/  LDC R0, c[0x0][0x360] ;  /* 0x0000d800ff007b82 */ /* 0x000e620000000800 */
[----:B------:R-:W1:Y:S07]  /*0030*/  S2R R3, SR_TID.X ;  /* 0x0000000000037919 */ /* 0x000e6e0000002100 */
[----:B------:R-:W0:Y:S08]  /*0040*/  S2UR UR5, SR_CTAID.Y ;  /* 0x00000000000579c3 */ /* 0x000e300000002600 */
[----:B------:R-:W0:Y:S08]  /*0050*/  LDC R7, c[0x0][0x364] ;  /* 0x0000d900ff077b82 */ /* 0x000e300000000800 */
[----:B------:R-:W1:Y:S01]  /*0060*/  S2UR UR4, SR_CTAID.X ;  /* 0x00000000000479c3 */ /* 0x000e620000002500 */
[----:B0-----:R-:W-:-:S05]  /*0070*/  IMAD R7, R7, UR5, R2 ;  /* 0x0000000507077c24 */ /* 0x001fca000f8e0202 */
[----:B------:R-:W-:Y:S01]  /*0080*/  ISETP.GT.U32.AND P0, PT, R7, 0x1387, PT ;  /* 0x000013870700780c */ /* 0x000fe20003f04070 */
[----:B-1----:R-:W-:-:S05]  /*0090*/  IMAD R0, R0, UR4, R3 ;  /* 0x0000000400007c24 */ /* 0x002fca000f8e0203 */
[----:B------:R-:W-:-:S13]  /*00a0*/  ISETP.GT.OR P0, PT, R0, 0x1387, P0 ;  /* 0x000013870000780c */ /* 0x000fda0000704670 */
[----:B------:R-:W-:Y:S05]  /*00b0*/  @P0 EXIT ;  /* 0x000000000000094d */ /* 0x000fea0003800000 */
[----:B------:R-:W0:Y:S01]  /*00c0*/  LDC.64 R2, c[0x0][0x380] ;  /* 0x0000e000ff027b82 */ /* 0x000e220000000a00 */
[----:B------:R-:W1:Y:S01]  /*00d0*/  LDCU.64 UR4, c[0x0][0x358] ;  /* 0x00006b00ff0477ac */ /* 0x000e620008000a00 */
[----:B------:R-:W-:-:S04]  /*00e0*/  IMAD R5, R7, 0x1388, R0 ;  /* 0x0000138807057824 */ /* 0x000fc800078e0200 */
[----:B0-----:R-:W-:Y:S02]  /*00f0*/  IMAD.WIDE R2, R5, 0x4, R2 ;  /* 0x0000000405027825 */ /* 0x001fe400078e0202 */
[----:B------:R-:W0:Y:S04]  /*0100*/  LDC.64 R4, c[0x0][0x388] ;  /* 0x0000e200ff047b82 */ /* 0x000e280000000a00 */
[----:B-1----:R-:W2:Y:S01]  /*0110*/  LDG.E R3, desc[UR4][R2.64] ;  /* 0x0000000402037981 */ /* 0x002ea2000c1e1900 */
[----:B------:R-:W-:-:S04]  /*0120*/  IMAD R7, R0, 0x1388, R7 ;  /* 0x0000138800077824 */ /* 0x000fc800078e0207 */
[----:B0-----:R-:W-:-:S05]  /*0130*/  IMAD.WIDE R4, R7, 0x4, R4 ;  /* 0x0000000407047825 */ /* 0x001fca00078e0204 */
[----:B--2---:R-:W-:Y:S01]  /*0140*/  STG.E desc[UR4][R4.64], R3 ;  /* 0x0000000304007986 */ /* 0x004fe2000c101904 */
[----:B------:R-:W-:Y:S05]  /*0150*/  EXIT ;  /* 0x000000000000794d */ /* 0x000fea0003800000 */
.L_x_0:
[----:B------:R-:W-:-:S00]  /*0160*/  BRA `(.L_x_0) ;  /* 0xfffffffc00fc7947 */ /* 0x000fc0000383ffff */
[----:B------:R-:W-:-:S00]  /*0170*/  NOP ;  /* 0x0000000000007918 */ /* 0x000fc00000000000 */
        /* <DEDUP_REMOVED lines=8> */
.L_x_22:


//--------------------- .text._Z25calculo_matriz_por_bloquePfS_S_ --------------------------
	.section	.text._Z25calculo_matriz_por_bloquePfS_S_,"ax",@progbits
	.align	128
        .global         _Z25calculo_matriz_por_bloquePfS_S_
        .type           _Z25calculo_matriz_por_bloquePfS_S_,@function
        .size           _Z25calculo_matriz_por_bloquePfS_S_,(.L_x_21 - _Z25calculo_matriz_por_bloquePfS_S_)
        .other          _Z25calculo_matriz_por_bloquePfS_S_,@"STO_CUDA_ENTRY STV_DEFAULT"
_Z25calculo_matriz_por_bloquePfS_S_:
.text._Z25calculo_matriz_por_bloquePfS_S_:
[----:B------:R-:W-:Y:S01]  /*0000*/  LDC R1, c[0x0][0x37c] ;  /* 0x0000df00ff017b82 */ /* 0x000fe20000000800 */
[----:B------:R-:W0:Y:S07]  /*0010*/  S2R R3, SR_TID.X ;  /* 0x0000000000037919 */ /* 0x000e2e0000002100 */
[----:B------:R-:W1:Y:S01]  /*0020*/  S2UR UR5, SR_CgaCtaId ;  /* 0x00000000000579c3 */ /* 0x000e620000008800 */
[----:B------:R-:W-:Y:S01]  /*0030*/  UMOV UR4, 0x400 ;  /* 0x0000040000047882 */ /* 0x000fe20000000000 */
[----:B------:R-:W2:Y:S01]  /*0040*/  LDCU UR6, c[0x0][0x360] ;  /* 0x00006c00ff0677ac */ /* 0x000ea20008000800 */
[----:B------:R-:W-:Y:S01]  /*0050*/  MOV R13, 0x100 ;  /* 0x00000100000d7802 */ /* 0x000fe20000000f00 */
[----:B-1----:R-:W-:Y:S01]  /*0060*/  ULEA UR4, UR5, UR4, 0x18 ;  /* 0x0000000405047291 */ /* 0x002fe2000f8ec0ff */
[----:B0-----:R-:W-:-:S05]  /*0070*/  ISETP.GT.U32.AND P0, PT, R3, 0x13, PT ;  /* 0x000000130300780c */ /* 0x001fca0003f04070 */
[C---:B------:R-:W-:Y:S01]  /*0080*/  LEA R0, R3.reuse, UR4, 0x2 ;  /* 0x0000000403007c11 */ /* 0x040fe2000f8e10ff */
[----:B--2---:R-:W-:Y:S01]  /*0090*/  ULOP3.LUT UR4, UR6, 0xffff, URZ, 0xc0, !UPT ;  /* 0x0000ffff06047892 */ /* 0x004fe2000f8ec0ff */
[----:B------:R-:W-:-:S03]  /*00a0*/  LOP3.LUT R12, R3, 0xffff, RZ, 0xc0, !PT ;  /* 0x0000ffff030c7812 */ /* 0x000fc600078ec0ff */
[----:B------:R-:W-:-:S04]  /*00b0*/  UIMAD UR4, UR4, 0xd795, URZ ;  /* 0x0000d795040478a4 */ /* 0x000fc8000f8e02ff */
[----:B------:R-:W-:Y:S01]  /*00c0*/  USHF.R.U32.HI UR8, URZ, 0x16, UR4 ;  /* 0x00000016ff087899 */ /* 0x000fe20008011604 */
[----:B------:R0:W-:Y:S03]  /*00d0*/  @!P0 STS [R0], RZ ;  /* 0x000000ff00008388 */ /* 0x0001e60000000800 */
[----:B------:R-:W-:-:S12]  /*00e0*/  USHF.L.U32 UR4, UR8, 0x5, URZ ;  /* 0x0000000508047899 */ /* 0x000fd800080006ff */
[----:B0-----:R-:W-:Y:S05]  /*00f0*/  CALL.REL.NOINC `($__internal_1_$__cuda_sm20_rem_u16) ;  /* 0x0000002000287944 */ /* 0x001fea0003c00000 */
[----:B------:R-:W-:Y:S01]  /*0100*/  LOP3.LUT R2, R3, 0xffff, RZ, 0xc0, !PT ;  /* 0x0000ffff03027812 */ /* 0x000fe200078ec0ff */
[----:B------:R-:W-:Y:S01]  /*0110*/  UPRMT UR5, UR8, 0x9910, URZ ;  /* 0x0000991008057896 */ /* 0x000fe200080000ff */
[----:B------:R-:W-:Y:S02]  /*0120*/  LOP3.LUT R13, R6, 0xffff, RZ, 0xc0, !PT ;  /* 0x0000ffff060d7812 */ /* 0x000fe400078ec0ff */
[----:B------:R-:W-:Y:S01]  /*0130*/  MOV R15, 0x200 ;  /* 0x00000200000f7802 */ /* 0x000fe20000000f00 */
[----:B------:R-:W-:Y:S01]  /*0140*/  IMAD R2, R2, 0x35f, RZ ;  /* 0x0000035f02027824 */ /* 0x000fe200078e02ff */
[----:B------:R-:W-:-:S04]  /*0150*/  UIMAD UR5, UR5, 0x5, URZ ;  /* 0x00000005050578a4 */ /* 0x000fc8000f8e02ff */
[----:B------:R-:W-:Y:S01]  /*0160*/  SHF.R.U32.HI R2, RZ, 0x10, R2 ;  /* 0x00000010ff027819 */ /* 0x000fe20000011602 */
[----:B------:R-:W-:-:S03]  /*0170*/  ULOP3.LUT UR5, UR5, 0xffff, URZ, 0xc0, !UPT ;  /* 0x0000ffff05057892 */ /* 0x000fc6000f8ec0ff */
[----:B------:R-:W-:-:S05]  /*0180*/  PRMT R0, R2, 0x9910, RZ ;  /* 0x0000991002007816 */ /* 0x000fca00000000ff */
[----:B------:R-:W-:-:S04]  /*0190*/  IMAD R0, R0, 0x4c, RZ ;  /* 0x0000004c00007824 */ /* 0x000fc800078e02ff */
[----:B------:R-:W-:-:S05]  /*01a0*/  IMAD.MOV R0, RZ, RZ, -R0 ;  /* 0x000000ffff007224 */ /* 0x000fca00078e0a00 */
[----:B------:R-:W-:Y:S01]  /*01b0*/  PRMT R10, R0, 0x7710, RZ ;  /* 0x00007710000a7816 */ /* 0x000fe200000000ff */
[----:B------:R-:W-:-:S04]  /*01c0*/  IMAD.MOV.U32 R0, RZ, RZ, R6 ;  /* 0x000000ffff007224 */ /* 0x000fc800078e0006 */
[----:B------:R-:W-:-:S05]  /*01d0*/  IMAD.IADD R10, R10, 0x1, R3 ;  /* 0x000000010a0a7824 */ /* 0x000fca00078e0203 */
[----:B------:R-:W-:-:S07]  /*01e0*/  LOP3.LUT R5, R10, 0xffff, RZ, 0xc0, !PT ;  /* 0x0000ffff0a057812 */ /* 0x000fce00078ec0ff */
[----:B------:R-:W-:Y:S05]  /*01f0*/  CALL.REL.NOINC `($__internal_0_$__cuda_sm20_div_u16) ;  /* 0x0000001c009c7944 */ /* 0x000fea0003c00000 */
[----:B------:R-:W0:Y:S01]  /*0200*/  S2R R11, SR_CTAID.X ;  /* 0x00000000000b7919 */ /* 0x000e220000002500 */
[----:B------:R-:W-:Y:S01]  /*0210*/  UIADD3 UR5, UPT, UPT, UR8, 0x3e7, URZ ;  /* 0x000003e708057890 */ /* 0x000fe2000fffe0ff */
[----:B------:R-:W-:Y:S01]  /*0220*/  IMAD.MOV.U32 R4, RZ, RZ, R14 ;  /* 0x000000ffff047224 */ /* 0x000fe200078e000e */
[----:B------:R-:W-:Y:S01]  /*0230*/  MOV R15, 0x280 ;  /* 0x00000280000f7802 */ /* 0x000fe20000000f00 */
[----:B------:R-:W1:Y:S03]  /*0240*/  S2R R26, SR_CTAID.Y ;  /* 0x00000000001a7919 */ /* 0x000e660000002600 */
[----:B------:R-:W-:Y:S01]  /*0250*/  IMAD.U32 R13, RZ, RZ, UR5 ;  /* 0x00000005ff0d7e24 */ /* 0x000fe2000f8e00ff */
[----:B------:R-:W-:-:S06]  /*0260*/  UMOV UR5, UR8 ;  /* 0x0000000800057c82 */ /* 0x000fcc0008000000 */
[----:B01----:R-:W-:Y:S05]  /*0270*/  CALL.REL.NOINC `($__internal_0_$__cuda_sm20_div_u16) ;  /* 0x0000001c007c7944 */ /* 0x003fea0003c00000 */
[----:B------:R-:W-:Y:S01]  /*0280*/  LOP3.LUT R6, R6, 0xffff, RZ, 0xc0, !PT ;  /* 0x0000ffff06067812 */ /* 0x000fe200078ec0ff */
[----:B------:R-:W-:Y:S01]  /*0290*/  UIMAD UR5, UR8, 0x39, URZ ;  /* 0x00000039080578a4 */ /* 0x000fe2000f8e02ff */
[----:B------:R-:W-:Y:S02]  /*02a0*/  LOP3.LUT R27, R14, 0xffff, RZ, 0xc0, !PT ;  /* 0x0000ffff0e1b7812 */ /* 0x000fe400078ec0ff */
[----:B------:R-:W-:Y:S01]  /*02b0*/  MOV R13, 0x340 ;  /* 0x00000340000d7802 */ /* 0x000fe20000000f00 */
[----:B------:R-:W-:Y:S02]  /*02c0*/  IMAD R6, R6, 0x3334, RZ ;  /* 0x0000333406067824 */ /* 0x000fe400078e02ff */
[----:B------:R-:W-:Y:S01]  /*02d0*/  ISETP.GE.U32.AND P0, PT, R3, UR5, PT ;  /* 0x0000000503007c0c */ /* 0x000fe2000bf06070 */
[----:B------:R-:W-:Y:S02]  /*02e0*/  UIMAD UR5, UR8, 0x14, URZ ;  /* 0x00000014080578a4 */ /* 0x000fe4000f8e02ff */
[----:B------:R-:W-:-:S02]  /*02f0*/  SHF.R.U32.HI R15, RZ, 0x10, R6 ;  /* 0x00000010ff0f7819 */ /* 0x000fc40000011606 */
[----:B------:R-:W-:Y:S01]  /*0300*/  ISETP.GE.U32.AND P0, PT, R3, UR4, !P0 ;  /* 0x0000000403007c0c */ /* 0x000fe2000c706070 */
[----:B------:R-:W-:Y:S01]  /*0310*/  ULOP3.LUT UR4, UR8, 0xff, URZ, 0xc0, !UPT ;  /* 0x000000ff08047892 */ /* 0x000fe2000f8ec0ff */
[----:B------:R-:W-:-:S11]  /*0320*/  LOP3.LUT R12, R15, 0xff, RZ, 0xc0, !PT ;  /* 0x000000ff0f0c7812 */ /* 0x000fd600078ec0ff */
[----:B------:R-:W-:Y:S05]  /*0330*/  CALL.REL.NOINC `($__internal_1_$__cuda_sm20_rem_u16) ;  /* 0x0000001c00987944 */ /* 0x000fea0003c00000 */
[----:B------:R-:W0:Y:S01]  /*0340*/  I2F.U32.RP R7, UR8 ;  /* 0x0000000800077d06 */ /* 0x000e220008209000 */
[----:B------:R-:W1:Y:S01]  /*0350*/  S2R R20, SR_CgaCtaId ;  /* 0x0000000000147919 */ /* 0x000e620000008800 */
[----:B------:R-:W-:Y:S01]  /*0360*/  PRMT R15, R15, 0x9910, RZ ;  /* 0x000099100f0f7816 */ /* 0x000fe200000000ff */
[----:B------:R-:W2:Y:S01]  /*0370*/  LDC.64 R12, c[0x4][RZ] ;  /* 0x01000000ff0c7b82 */ /* 0x000ea20000000a00 */
[----:B------:R-:W-:Y:S01]  /*0380*/  ISETP.GE.U32.AND P2, PT, R3, UR5, PT ;  /* 0x0000000503007c0c */ /* 0x000fe2000bf46070 */
[----:B------:R-:W-:Y:S01]  /*0390*/  UIADD3 UR4, UPT, UPT, -UR8, 0x3e8, URZ ;  /* 0x000003e808047890 */ /* 0x000fe2000fffe1ff */
[----:B------:R-:W-:Y:S01]  /*03a0*/  MOV R24, 0x400 ;  /* 0x0000040000187802 */ /* 0x000fe20000000f00 */
[----:B------:R-:W-:Y:S01]  /*03b0*/  IMAD.MOV.U32 R3, RZ, RZ, R15 ;  /* 0x000000ffff037224 */ /* 0x000fe200078e000f */
[----:B------:R-:W-:Y:S01]  /*03c0*/  UIADD3 UR6, UPT, UPT, URZ, -UR8, URZ ;  /* 0x80000008ff067290 */ /* 0x000fe2000fffe0ff */
[----:B------:R-:W-:Y:S01]  /*03d0*/  LOP3.LUT R31, R10, 0xffff, RZ, 0xc0, !PT ;  /* 0x0000ffff0a1f7812 */ /* 0x000fe200078ec0ff */
[----:B------:R-:W3:Y:S01]  /*03e0*/  LDCU.64 UR10, c[0x0][0x358] ;  /* 0x00006b00ff0a77ac */ /* 0x000ee20008000a00 */
[----:B------:R-:W-:Y:S01]  /*03f0*/  IMAD R3, R3, 0x5, RZ ;  /* 0x0000000503037824 */ /* 0x000fe200078e02ff */
[----:B------:R-:W4:Y:S01]  /*0400*/  LDC.64 R14, c[0x4][0x8] ;  /* 0x01000200ff0e7b82 */ /* 0x000f220000000a00 */
[----:B------:R-:W-:Y:S01]  /*0410*/  VIADD R29, R24, 0x50 ;  /* 0x00000050181d7836 */ /* 0x000fe20000000000 */
[----:B------:R-:W-:Y:S01]  /*0420*/  LOP3.LUT R6, R6, 0xffff, RZ, 0xc0, !PT ;  /* 0x0000ffff06067812 */ /* 0x000fe200078ec0ff */
[----:B0-----:R-:W0:Y:S01]  /*0430*/  MUFU.RCP R7, R7 ;  /* 0x0000000700077308 */ /* 0x001e220000001000 */
[----:B------:R-:W-:Y:S01]  /*0440*/  IMAD.MOV R3, RZ, RZ, -R3 ;  /* 0x000000ffff037224 */ /* 0x000fe200078e0a03 */
[----:B------:R-:W-:Y:S01]  /*0450*/  ISETP.NE.U32.AND P3, PT, RZ, UR8, PT ;  /* 0x00000008ff007c0c */ /* 0x000fe2000bf65070 */
[----:B------:R-:W-:Y:S01]  /*0460*/  VIADD R25, R24, 0x3d0 ;  /* 0x000003d018197836 */ /* 0x000fe20000000000 */
[----:B------:R-:W-:Y:S01]  /*0470*/  ULOP3.LUT UR9, URZ, UR8, URZ, 0x33, !UPT ;  /* 0x00000008ff097292 */ /* 0x000fe2000f8e33ff */
[----:B------:R-:W5:Y:S01]  /*0480*/  LDC.64 R16, c[0x4][0x10] ;  /* 0x01000400ff107b82 */ /* 0x000f620000000a00 */
[----:B------:R-:W-:-:S05]  /*0490*/  PRMT R9, R3, 0x7710, RZ ;  /* 0x0000771003097816 */ /* 0x000fca00000000ff */
[----:B------:R-:W-:Y:S02]  /*04a0*/  IMAD.IADD R0, R0, 0x1, R9 ;  /* 0x0000000100007824 */ /* 0x000fe400078e0209 */
[----:B------:R-:W3:Y:S01]  /*04b0*/  LDC.64 R18, c[0x4][0x18] ;  /* 0x01000600ff127b82 */ /* 0x000ee20000000a00 */
[----:B--2---:R-:W-:Y:S02]  /*04c0*/  IMAD.WIDE.U32 R12, R5, 0x6, R12 ;  /* 0x00000006050c7825 */ /* 0x004fe400078e000c */
[----:B------:R-:W-:Y:S02]  /*04d0*/  LOP3.LUT R0, R0, 0xffff, RZ, 0xc0, !PT ;  /* 0x0000ffff00007812 */ /* 0x000fe400078ec0ff */
[----:B0-----:R-:W-:Y:S01]  /*04e0*/  VIADD R8, R7, 0xffffffe ;  /* 0x0ffffffe07087836 */ /* 0x001fe20000000000 */
[----:B-1----:R-:W-:Y:S01]  /*04f0*/  LEA R29, R20, R29, 0x18 ;  /* 0x0000001d141d7211 */ /* 0x002fe200078ec0ff */
[----:B------:R-:W-:Y:S01]  /*0500*/  VIADD R7, R24, 0x750 ;  /* 0x0000075018077836 */ /* 0x000fe20000000000 */
[C---:B------:R-:W-:Y:S01]  /*0510*/  LEA R24, R20.reuse, R24, 0x18 ;  /* 0x0000001814187211 */ /* 0x040fe200078ec0ff */
[----:B------:R-:W0:Y:S01]  /*0520*/  LDC.64 R22, c[0x4][0x28] ;  /* 0x01000a00ff167b82 */ /* 0x000e220000000a00 */
[C---:B------:R-:W-:Y:S01]  /*0530*/  LEA R25, R20.reuse, R25, 0x18 ;  /* 0x0000001914197211 */ /* 0x040fe200078ec0ff */
[----:B------:R-:W1:Y:S01]  /*0540*/  F2I.FTZ.U32.TRUNC.NTZ R8, R8 ;  /* 0x0000000800087305 */ /* 0x000e62000021f000 */
[----:B------:R-:W-:Y:S01]  /*0550*/  LEA R3, R20, R7, 0x18 ;  /* 0x0000000714037211 */ /* 0x000fe200078ec0ff */
[----:B----4-:R-:W-:Y:S01]  /*0560*/  IMAD.WIDE.U32 R14, R5, 0x6, R14 ;  /* 0x00000006050e7825 */ /* 0x010fe200078e000e */
[----:B------:R-:W-:-:S03]  /*0570*/  LOP3.LUT R7, R4, 0xffff, RZ, 0xc0, !PT ;  /* 0x0000ffff04077812 */ /* 0x000fc600078ec0ff */
[----:B------:R-:W2:Y:S01]  /*0580*/  LDC.64 R20, c[0x4][0x20] ;  /* 0x01000800ff147b82 */ /* 0x000ea20000000a00 */
[----:B------:R-:W-:Y:S02]  /*0590*/  IMAD R4, R11, 0x4e20, R5 ;  /* 0x00004e200b047824 */ /* 0x000fe400078e0205 */
[----:B------:R-:W-:Y:S02]  /*05a0*/  IMAD R7, R7, 0x5, RZ ;  /* 0x0000000507077824 */ /* 0x000fe400078e02ff */
[----:B------:R-:W-:Y:S02]  /*05b0*/  IMAD R3, R2, 0x130, R3 ;  /* 0x0000013002037824 */ /* 0x000fe400078e0203 */
[----:B------:R-:W-:Y:S01]  /*05c0*/  IMAD R9, R7, UR4, R4 ;  /* 0x0000000407097c24 */ /* 0x000fe2000f8e0204 */
[----:B-1----:R-:W-:Y:S01]  /*05d0*/  R2UR UR5, R8 ;  /* 0x00000000080572ca */ /* 0x002fe200000e0000 */
[----:B------:R-:W-:Y:S02]  /*05e0*/  IMAD R8, R26, 0x61a8, R5 ;  /* 0x000061a81a087824 */ /* 0x000fe400078e0205 */
[----:B-----5:R-:W-:-:S04]  /*05f0*/  IMAD.WIDE.U32 R16, R5, 0x7, R16 ;  /* 0x0000000705107825 */ /* 0x020fc800078e0010 */
[----:B------:R-:W-:Y:S01]  /*0600*/  IMAD R8, R7, UR4, R8 ;  /* 0x0000000407087c24 */ /* 0x000fe2000f8e0208 */
[----:B------:R-:W-:Y:S01]  /*0610*/  UMOV UR4, URZ ;  /* 0x000000ff00047c82 */ /* 0x000fe20008000000 */
[----:B---3--:R-:W-:-:S04]  /*0620*/  IMAD.WIDE.U32 R18, R5, 0x6, R18 ;  /* 0x0000000605127825 */ /* 0x008fc800078e0012 */
[----:B------:R-:W-:Y:S01]  /*0630*/  IMAD.IADD R7, R0, 0x1, R7 ;  /* 0x0000000100077824 */ /* 0x000fe200078e0207 */
[----:B------:R-:W-:Y:S01]  /*0640*/  UIMAD UR6, UR6, UR5, URZ ;  /* 0x00000005060672a4 */ /* 0x000fe2000f8e02ff */
[C---:B------:R-:W-:Y:S02]  /*0650*/  IMAD R5, R2.reuse, 0x94, R29 ;  /* 0x0000009402057824 */ /* 0x040fe400078e021d */
[C---:B------:R-:W-:Y:S01]  /*0660*/  IMAD R4, R2.reuse, 0x94, R25 ;  /* 0x0000009402047824 */ /* 0x040fe200078e0219 */
[----:B------:R-:W-:Y:S01]  /*0670*/  IADD3 R2, PT, PT, -R2, 0x3e8, RZ ;  /* 0x000003e802027810 */ /* 0x000fe20007ffe1ff */
[----:B------:R-:W-:Y:S01]  /*0680*/  IMAD.MOV.U32 R0, RZ, RZ, RZ ;  /* 0x000000ffff007224 */ /* 0x000fe200078e00ff */
[----:B------:R-:W-:Y:S01]  /*0690*/  UIMAD.WIDE.U32 UR6, UR5, UR6, UR4 ;  /* 0x00000006050672a5 */ /* 0x000fe2000f8e0004 */
[----:B--2---:R-:W-:-:S04]  /*06a0*/  IMAD.WIDE.U32 R20, R31, 0x8, R20 ;  /* 0x000000081f147825 */ /* 0x004fc800078e0014 */
[----:B0-----:R-:W-:-:S04]  /*06b0*/  IMAD.WIDE.U32 R22, R31, 0x8, R22 ;  /* 0x000000081f167825 */ /* 0x001fc800078e0016 */
[C---:B------:R-:W-:Y:S02]  /*06c0*/  IMAD R29, R31.reuse, 0x4, R24 ;  /* 0x000000041f1d7824 */ /* 0x040fe400078e0218 */
[----:B------:R-:W-:-:S07]  /*06d0*/  IMAD R28, R31, 0x4, R3 ;  /* 0x000000041f1c7824 */ /* 0x000fce00078e0203 */
.L_x_18:
[----:B--2---:R-:W0:Y:S01]  /*06e0*/  @!P2 LDC.64 R24, c[0x0][0x380] ;  /* 0x0000e000ff18ab82 */ /* 0x004e220000000a00 */
[----:B------:R-:W-:-:S04]  /*06f0*/  IMAD R31, R0, UR8, RZ ;  /* 0x00000008001f7c24 */ /* 0x000fc8000f8e02ff */
[----:B------:R-:W-:-:S04]  /*0700*/  @!P2 IMAD R33, R31, 0x5, R9 ;  /* 0x000000051f21a824 */ /* 0x000fc800078e0209 */
[----:B0-----:R-:W-:-:S06]  /*0710*/  @!P2 IMAD.WIDE R24, R33, 0x4, R24 ;  /* 0x000000042118a825 */ /* 0x001fcc00078e0218 */
[----:B------:R0:W2:Y:S01]  /*0720*/  @!P2 LDG.E R24, desc[UR10][R24.64] ;  /* 0x0000000a1818a981 */ /* 0x0000a2000c1e1900 */
[----:B------:R-:W-:-:S04]  /*0730*/  IMAD.IADD R30, R6, 0x1, R31 ;  /* 0x00000001061e7824 */ /* 0x000fc800078e021f */
[----:B------:R-:W-:-:S04]  /*0740*/  IMAD.HI.U32 R32, R30, UR7, RZ ;  /* 0x000000071e207c27 */ /* 0x000fc8000f8e00ff */
[----:B------:R-:W-:Y:S01]  /*0750*/  IMAD.MOV R33, RZ, RZ, -R32 ;  /* 0x000000ffff217224 */ /* 0x000fe200078e0a20 */
[----:B------:R-:W-:-:S03]  /*0760*/  @!P2 MOV R32, 0x400 ;  /* 0x000004000020a802 */ /* 0x000fc60000000f00 */
[----:B------:R-:W-:Y:S02]  /*0770*/  IMAD R30, R33, UR8, R30 ;  /* 0x00000008211e7c24 */ /* 0x000fe4000f8e021e */
[----:B------:R-:W0:Y:S01]  /*0780*/  @!P2 S2R R33, SR_CgaCtaId ;  /* 0x000000000021a919 */ /* 0x000e220000008800 */
[----:B------:R-:W-:Y:S02]  /*0790*/  @!P2 VIADD R32, R32, 0x50 ;  /* 0x000000502020a836 */ /* 0x000fe40000000000 */
[----:B------:R-:W-:-:S13]  /*07a0*/  ISETP.GE.U32.AND P1, PT, R30, UR8, PT ;  /* 0x000000081e007c0c */ /* 0x000fda000bf26070 */
[----:B------:R-:W-:-:S05]  /*07b0*/  @P1 VIADD R30, R30, -UR8 ;  /* 0x800000081e1e1c36 */ /* 0x000fca0008000000 */
[----:B------:R-:W-:Y:S02]  /*07c0*/  ISETP.GE.U32.AND P1, PT, R30, UR8, PT ;  /* 0x000000081e007c0c */ /* 0x000fe4000bf26070 */
[----:B0-----:R-:W-:-:S11]  /*07d0*/  @!P2 LEA R25, R33, R32, 0x18 ;  /* 0x000000202119a211 */ /* 0x001fd600078ec0ff */
[----:B------:R-:W-:-:S05]  /*07e0*/  @P1 VIADD R30, R30, -UR8 ;  /* 0x800000081e1e1c36 */ /* 0x000fca0008000000 */
[----:B------:R-:W-:-:S05]  /*07f0*/  SEL R30, R30, UR9, P3 ;  /* 0x000000091e1e7c07 */ /* 0x000fca0009800000 */
[----:B------:R-:W-:-:S04]  /*0800*/  IMAD R30, R30, 0x25, R7 ;  /* 0x000000251e1e7824 */ /* 0x000fc800078e0207 */
[----:B------:R-:W-:-:S05]  /*0810*/  @!P2 IMAD R25, R30, 0x4, R25 ;  /* 0x000000041e19a824 */ /* 0x000fca00078e0219 */
[----:B--2---:R0:W-:Y:S01]  /*0820*/  @!P2 STS [R25], R24 ;  /* 0x000000181900a388 */ /* 0x0041e20000000800 */
[----:B------:R-:W-:Y:S05]  /*0830*/  @!P2 BRA `(.L_x_1) ;  /* 0x00000000002ca947 */ /* 0x000fea0003800000 */
[----:B------:R-:W-:Y:S05]  /*0840*/  @!P0 BRA `(.L_x_1) ;  /* 0x0000000000288947 */ /* 0x000fea0003800000 */
[----:B0-----:R-:W0:Y:S01]  /*0850*/  LDC.64 R24, c[0x0][0x388] ;  /* 0x0000e200ff187b82 */ /* 0x001e220000000a00 */
[----:B------:R-:W-:-:S04]  /*0860*/  IMAD R31, R31, 0x5, R8 ;  /* 0x000000051f1f7824 */ /* 0x000fc800078e0208 */
[----:B0-----:R-:W-:-:S06]  /*0870*/  IMAD.WIDE.U32 R24, R31, 0x4, R24 ;  /* 0x000000041f187825 */ /* 0x001fcc00078e0018 */
[----:B------:R-:W2:Y:S01]  /*0880*/  LDG.E R24, desc[UR10][R24.64] ;  /* 0x0000000a18187981 */ /* 0x000ea2000c1e1900 */
[----:B------:R-:W0:Y:S01]  /*0890*/  S2UR UR6, SR_CgaCtaId ;  /* 0x00000000000679c3 */ /* 0x000e220000008800 */
[----:B------:R-:W-:Y:S02]  /*08a0*/  UMOV UR5, 0x400 ;  /* 0x0000040000057882 */ /* 0x000fe40000000000 */
[----:B------:R-:W-:-:S04]  /*08b0*/  UIADD3 UR5, UPT, UPT, UR5, 0x3d0, URZ ;  /* 0x000003d005057890 */ /* 0x000fc8000fffe0ff */
[----:B0-----:R-:W-:-:S06]  /*08c0*/  ULEA UR5, UR6, UR5, 0x18 ;  /* 0x0000000506057291 */ /* 0x001fcc000f8ec0ff */
[----:B------:R-:W-:-:S05]  /*08d0*/  LEA R31, R30, UR5, 0x2 ;  /* 0x000000051e1f7c11 */ /* 0x000fca000f8e10ff */
[----:B--2---:R1:W-:Y:S02]  /*08e0*/  STS [R31], R24 ;  /* 0x000000181f007388 */ /* 0x0043e40000000800 */
.L_x_1:
[----:B------:R-:W-:Y:S01]  /*08f0*/  ISETP.LE.U32.AND P1, PT, R2, UR4, PT ;  /* 0x0000000402007c0c */ /* 0x000fe2000bf23070 */
[----:B------:R-:W-:Y:S01]  /*0900*/  VIADD R0, R0, 0x1 ;  /* 0x0000000100007836 */ /* 0x000fe20000000000 */
[----:B------:R-:W-:Y:S05]  /*0910*/  WARPSYNC.ALL ;  /* 0x0000000000007948 */ /* 0x000fea0003800000 */
[----:B------:R-:W-:Y:S01]  /*0920*/  BAR.SYNC.DEFER_BLOCKING 0x0 ;  /* 0x0000000000007b1d */ /* 0x000fe20000010000 */
[----:B------:R-:W-:-:S05]  /*0930*/  ISETP.GE.U32.AND P4, PT, R0, R27, PT ;  /* 0x0000001b0000720c */ /* 0x000fca0003f86070 */
[----:B------:R-:W-:Y:S04]  /*0940*/  BSSY.RECONVERGENT B0, `(.L_x_2) ;  /* 0x00000d2000007945 */ /* 0x000fe80003800200 */
[----:B------:R-:W-:Y:S05]  /*0950*/  @P1 BRA `(.L_x_3) ;  /* 0x0000000c00401947 */ /* 0x000fea0003800000 */
[----:B0-----:R-:W1:Y:S01]  /*0960*/  LDG.E.S8.CONSTANT R25, desc[UR10][R12.64] ;  /* 0x0000000a0c197981 */ /* 0x001e62000c1e9300 */
[----:B------:R-:W-:Y:S01]  /*0970*/  BSSY.RECONVERGENT B1, `(.L_x_4) ;  /* 0x0000030000017945 */ /* 0x000fe20003800200 */
[----:B-1----:R-:W-:-:S04]  /*0980*/  LOP3.LUT R24, R25, 0xff, RZ, 0xc0, !PT ;  /* 0x000000ff19187812 */ /* 0x002fc800078ec0ff */
[----:B------:R-:W-:Y:S01]  /*0990*/  ISETP.NE.AND P5, PT, R24, 0xff, PT ;  /* 0x000000ff1800780c */ /* 0x000fe20003fa5270 */
[----:B------:R-:W-:-:S12]  /*09a0*/  IMAD.MOV.U32 R24, RZ, RZ, RZ ;  /* 0x000000ffff187224 */ /* 0x000fd800078e00ff */
[----:B------:R-:W-:Y:S05]  /*09b0*/  @!P5 BRA `(.L_x_5) ;  /* 0x0000000000acd947 */ /* 0x000fea0003800000 */
[----:B------:R-:W2:Y:S01]  /*09c0*/  LDG.E.S8.CONSTANT R30, desc[UR10][R12.64+0x1] ;  /* 0x0000010a0c1e7981 */ /* 0x000ea2000c1e9300 */
[----:B------:R-:W-:-:S05]  /*09d0*/  IMAD.SHL.U32 R24, R25, 0x1000000, RZ ;  /* 0x0100000019187824 */ /* 0x000fca00078e00ff */
[----:B------:R-:W-:-:S06]  /*09e0*/  LEA.HI.SX32 R25, R24, R5, 0xa ;  /* 0x0000000518197211 */ /* 0x000fcc00078f52ff */
[----:B------:R-:W0:Y:S01]  /*09f0*/  LDS R25, [R25] ;  /* 0x0000000019197984 */ /* 0x000e220000000800 */
[----:B--2---:R-:W-:-:S04]  /*0a00*/  LOP3.LUT R24, R30, 0xff, RZ, 0xc0, !PT ;  /* 0x000000ff1e187812 */ /* 0x004fc800078ec0ff */
[----:B------:R-:W-:Y:S01]  /*0a10*/  ISETP.NE.AND P5, PT, R24, 0xff, PT ;  /* 0x000000ff1800780c */ /* 0x000fe20003fa5270 */
[----:B0-----:R-:W-:-:S12]  /*0a20*/  FADD R24, RZ, R25 ;  /* 0x00000019ff187221 */ /* 0x001fd80000000000 */
[----:B------:R-:W-:Y:S05]  /*0a30*/  @!P5 BRA `(.L_x_5) ;  /* 0x00000000008cd947 */ /* 0x000fea0003800000 */
[----:B------:R-:W2:Y:S01]  /*0a40*/  LDG.E.S8.CONSTANT R31, desc[UR10][R12.64+0x2] ;  /* 0x0000020a0c1f7981 */ /* 0x000ea2000c1e9300 */
[----:B------:R-:W-:-:S05]  /*0a50*/  IMAD.SHL.U32 R30, R30, 0x1000000, RZ ;  /* 0x010000001e1e7824 */ /* 0x000fca00078e00ff */
[----:B------:R-:W-:-:S05]  /*0a60*/  LEA.HI.SX32 R30, R30, R5, 0xa ;  /* 0x000000051e1e7211 */ /* 0x000fca00078f52ff */
[----:B------:R-:W0:Y:S02]  /*0a70*/  LDS R25, [R30] ;  /* 0x000000001e197984 */ /* 0x000e240000000800 */
[----:B0-----:R-:W-:Y:S01]  /*0a80*/  FADD R24, R24, R25 ;  /* 0x0000001918187221 */ /* 0x001fe20000000000 */
[----:B--2---:R-:W-:-:S04]  /*0a90*/  LOP3.LUT R32, R31, 0xff, RZ, 0xc0, !PT ;  /* 0x000000ff1f207812 */ /* 0x004fc800078ec0ff */
[----:B------:R-:W-:-:S13]  /*0aa0*/  ISETP.NE.AND P5, PT, R32, 0xff, PT ;  /* 0x000000ff2000780c */ /* 0x000fda0003fa5270 */
        /* <DEDUP_REMOVED lines=19> */
[----:B------:R-:W-:Y:S02]  /*0be0*/  LEA.HI.SX32 R30, R30, R5, 0xa ;  /* 0x000000051e1e7211 */ /* 0x000fe400078f52ff */
[----:B--2---:R-:W-:-:S04]  /*0bf0*/  LOP3.LUT R31, R25, 0xff, RZ, 0xc0, !PT ;  /* 0x000000ff191f7812 */ /* 0x004fc800078ec0ff */
[----:B------:R-:W-:-:S13]  /*0c00*/  ISETP.NE.AND P5, PT, R31, 0xff, PT ;  /* 0x000000ff1f00780c */ /* 0x000fda0003fa5270 */
[----:B------:R-:W-:Y:S02]  /*0c10*/  @P5 IMAD.SHL.U32 R32, R25, 0x1000000, RZ ;  /* 0x0100000019205824 */ /* 0x000fe400078e00ff */
[----:B------:R-:W0:Y:S03]  /*0c20*/  LDS R25, [R30] ;  /* 0x000000001e197984 */ /* 0x000e260000000800 */
[----:B------:R-:W-:-:S05]  /*0c30*/  @P5 LEA.HI.SX32 R32, R32, R5, 0xa ;  /* 0x0000000520205211 */ /* 0x000fca00078f52ff */
[----:B------:R-:W1:Y:S01]  /*0c40*/  @P5 LDS R31, [R32] ;  /* 0x00000000201f5984 */ /* 0x000e620000000800 */
[----:B0-----:R-:W-:-:S04]  /*0c50*/  FADD R24, R24, R25 ;  /* 0x0000001918187221 */ /* 0x001fc80000000000 */
[----:B-1----:R-:W-:-:S07]  /*0c60*/  @P5 FADD R24, R24, R31 ;  /* 0x0000001f18185221 */ /* 0x002fce0000000000 */
.L_x_5:
[----:B------:R-:W-:Y:S05]  /*0c70*/  BSYNC.RECONVERGENT B1 ;  /* 0x0000000000017941 */ /* 0x000fea0003800200 */
.L_x_4:
[----:B------:R-:W2:Y:S01]  /*0c80*/  LDG.E.S8.CONSTANT R25, desc[UR10][R14.64] ;  /* 0x0000000a0e197981 */ /* 0x000ea2000c1e9300 */
[----:B------:R-:W-:Y:S01]  /*0c90*/  BSSY.RECONVERGENT B1, `(.L_x_6) ;  /* 0x000002f000017945 */ /* 0x000fe20003800200 */
[----:B--2---:R-:W-:-:S04]  /*0ca0*/  LOP3.LUT R30, R25, 0xff, RZ, 0xc0, !PT ;  /* 0x000000ff191e7812 */ /* 0x004fc800078ec0ff */
[----:B------:R-:W-:-:S13]  /*0cb0*/  ISETP.NE.AND P5, PT, R30, 0xff, PT ;  /* 0x000000ff1e00780c */ /* 0x000fda0003fa5270 */
[----:B------:R-:W-:Y:S05]  /*0cc0*/  @!P5 BRA `(.L_x_7) ;  /* 0x0000000000acd947 */ /* 0x000fea0003800000 */
[----:B------:R-:W2:Y:S01]  /*0cd0*/  LDG.E.S8.CONSTANT R31, desc[UR10][R14.64+0x1] ;  /* 0x0000010a0e1f7981 */ /* 0x000ea2000c1e9300 */
[----:B------:R-:W-:-:S05]  /*0ce0*/  IMAD.SHL.U32 R30, R25, 0x1000000, RZ ;  /* 0x01000000191e7824 */ /* 0x000fca00078e00ff */
[----:B------:R-:W-:-:S05]  /*0cf0*/  LEA.HI.SX32 R30, R30, R5, 0xa ;  /* 0x000000051e1e7211 */ /* 0x000fca00078f52ff */
[----:B------:R-:W0:Y:S02]  /*0d00*/  LDS R25, [R30] ;  /* 0x000000001e197984 */ /* 0x000e240000000800 */
[----:B0-----:R-:W-:Y:S01]  /*0d10*/  FADD R24, R24, -R25 ;  /* 0x8000001918187221 */ /* 0x001fe20000000000 */
        /* <DEDUP_REMOVED lines=27> */
[----:B------:R-:W2:Y:S02]  /*0ed0*/  LDG.E.S8.CONSTANT R25, desc[UR10][R14.64+0x5] ;  /* 0x0000050a0e197981 */ /* 0x000ea4000c1e9300 */
[----:B--2---:R-:W-:-:S04]  /*0ee0*/  LOP3.LUT R30, R25, 0xff, RZ, 0xc0, !PT ;  /* 0x000000ff191e7812 */ /* 0x004fc800078ec0ff */
[----:B------:R-:W-:Y:S01]  /*0ef0*/  ISETP.NE.AND P5, PT, R30, 0xff, PT ;  /* 0x000000ff1e00780c */ /* 0x000fe20003fa5270 */
[----:B------:R-:W-:-:S05]  /*0f00*/  IMAD.SHL.U32 R30, R31, 0x1000000, RZ ;  /* 0x010000001f1e7824 */ /* 0x000fca00078e00ff */
[----:B------:R-:W-:-:S07]  /*0f10*/  LEA.HI.SX32 R30, R30, R5, 0xa ;  /* 0x000000051e1e7211 */ /* 0x000fce00078f52ff */
[----:B------:R-:W-:Y:S02]  /*0f20*/  @P5 IMAD.SHL.U32 R32, R25, 0x1000000, RZ ;  /* 0x0100000019205824 */ /* 0x000fe400078e00ff */
[----:B------:R-:W0:Y:S03]  /*0f30*/  LDS R25, [R30] ;  /* 0x000000001e197984 */ /* 0x000e260000000800 */
[----:B------:R-:W-:-:S05]  /*0f40*/  @P5 LEA.HI.SX32 R32, R32, R5, 0xa ;  /* 0x0000000520205211 */ /* 0x000fca00078f52ff */
[----:B------:R-:W1:Y:S01]  /*0f50*/  @P5 LDS R31, [R32] ;  /* 0x00000000201f5984 */ /* 0x000e620000000800 */
[----:B0-----:R-:W-:-:S04]  /*0f60*/  FADD R24, R24, -R25 ;  /* 0x8000001918187221 */ /* 0x001fc80000000000 */
[----:B-1----:R-:W-:-:S07]  /*0f70*/  @P5 FADD R24, R24, -R31 ;  /* 0x8000001f18185221 */ /* 0x002fce0000000000 */
.L_x_7:
[----:B------:R-:W-:Y:S05]  /*0f80*/  BSYNC.RECONVERGENT B1 ;  /* 0x0000000000017941 */ /* 0x000fea0003800200 */
.L_x_6:
[----:B------:R-:W2:Y:S01]  /*0f90*/  LDG.E.S8.CONSTANT R30, desc[UR10][R16.64] ;  /* 0x0000000a101e7981 */ /* 0x000ea2000c1e9300 */
[----:B------:R-:W-:Y:S01]  /*0fa0*/  BSSY.RECONVERGENT B1, `(.L_x_8) ;  /* 0x0000038000017945 */ /* 0x000fe20003800200 */
[----:B--2---:R-:W-:-:S04]  /*0fb0*/  LOP3.LUT R25, R30, 0xff, RZ, 0xc0, !PT ;  /* 0x000000ff1e197812 */ /* 0x004fc800078ec0ff */
        /* <DEDUP_REMOVED lines=52> */
[----:B0-----:R-:W-:-:S04]  /*1300*/  FADD R25, R25, R30 ;  /* 0x0000001e19197221 */ /* 0x001fc80000000000 */
[----:B-1----:R-:W-:-:S07]  /*1310*/  @P5 FADD R25, R25, R32 ;  /* 0x0000002019195221 */ /* 0x002fce0000000000 */
.L_x_9:
[----:B------:R-:W-:Y:S05]  /*1320*/  BSYNC.RECONVERGENT B1 ;  /* 0x0000000000017941 */ /* 0x000fea0003800200 */
.L_x_8:
        /* <DEDUP_REMOVED lines=48> */
.L_x_11:
[----:B------:R-:W-:Y:S05]  /*1630*/  BSYNC.RECONVERGENT B1 ;  /* 0x0000000000017941 */ /* 0x000fea0003800200 */
.L_x_10:
[----:B------:R-:W-:-:S05]  /*1640*/  FMUL R25, R25, R24 ;  /* 0x0000001819197220 */ /* 0x000fca0000400000 */
[----:B------:R2:W-:Y:S02]  /*1650*/  STS [R28], R25 ;  /* 0x000000191c007388 */ /* 0x0005e40000000800 */
.L_x_3:
[----:B------:R-:W-:Y:S05]  /*1660*/  BSYNC.RECONVERGENT B0 ;  /* 0x0000000000007941 */ /* 0x000fea0003800200 */
.L_x_2:
[----:B01----:R-:W-:Y:S01]  /*1670*/  LOP3.LUT R24, R10, 0xffff, RZ, 0xc0, !PT ;  /* 0x0000ffff0a187812 */ /* 0x003fe200078ec0ff */
[----:B------:R-:W-:Y:S03]  /*1680*/  BAR.SYNC.DEFER_BLOCKING 0x0 ;  /* 0x0000000000007b1d */ /* 0x000fe60000010000 */
[----:B------:R-:W-:-:S03]  /*1690*/  ISETP.GT.U32.OR P1, PT, R24, 0x13, P1 ;  /* 0x000000131800780c */ /* 0x000fc60000f24470 */
[----:B------:R-:W-:Y:S10]  /*16a0*/  BSSY.RECONVERGENT B0, `(.L_x_12) ;  /* 0x0000089000007945 */ /* 0x000ff40003800200 */
[----:B------:R-:W-:Y:S05]  /*16b0*/  @P1 BRA `(.L_x_13) ;  /* 0x00000008001c1947 */ /* 0x000fea0003800000 */
[----:B------:R-:W2:Y:S01]  /*16c0*/  LDG.E.S8.CONSTANT R24, desc[UR10][R20.64] ;  /* 0x0000000a14187981 */ /* 0x000ea2000c1e9300 */
[----:B------:R-:W-:Y:S01]  /*16d0*/  BSSY.RECONVERGENT B1, `(.L_x_14) ;  /* 0x0000040000017945 */ /* 0x000fe20003800200 */
[----:B------:R-:W-:Y:S01]  /*16e0*/  IMAD.MOV.U32 R31, RZ, RZ, RZ ;  /* 0x000000ffff1f7224 */ /* 0x000fe200078e00ff */
[----:B--2---:R-:W-:-:S04]  /*16f0*/  LOP3.LUT R25, R24, 0xff, RZ, 0xc0, !PT ;  /* 0x000000ff18197812 */ /* 0x004fc800078ec0ff */
[----:B------:R-:W-:-:S13]  /*1700*/  ISETP.NE.AND P1, PT, R25, 0xff, PT ;  /* 0x000000ff1900780c */ /* 0x000fda0003f25270 */
[----:B------:R-:W-:Y:S05]  /*1710*/  @!P1 BRA `(.L_x_15) ;  /* 0x0000000000ec9947 */ /* 0x000fea0003800000 */
[----:B------:R-:W2:Y:S01]  /*1720*/  LDG.E.S8.CONSTANT R25, desc[UR10][R20.64+0x1] ;  /* 0x0000010a14197981 */ /* 0x000ea2000c1e9300 */
[----:B------:R-:W-:-:S05]  /*1730*/  IMAD.SHL.U32 R24, R24, 0x1000000, RZ ;  /* 0x0100000018187824 */ /* 0x000fca00078e00ff */
[----:B------:R-:W-:-:S06]  /*1740*/  LEA.HI.SX32 R24, R24, R3, 0xa ;  /* 0x0000000318187211 */ /* 0x000fcc00078f52ff */
[----:B------:R-:W0:Y:S02]  /*1750*/  LDS R24, [R24] ;  /* 0x0000000018187984 */ /* 0x000e240000000800 */
[----:B0-----:R-:W-:Y:S01]  /*1760*/  FADD R31, RZ, R24 ;  /* 0x00000018ff1f7221 */ /* 0x001fe20000000000 */
[----:B--2---:R-:W-:-:S04]  /*1770*/  LOP3.LUT R30, R25, 0xff, RZ, 0xc0, !PT ;  /* 0x000000ff191e7812 */ /* 0x004fc800078ec0ff */
[----:B------:R-:W-:-:S13]  /*1780*/  ISETP.NE.AND P1, PT, R30, 0xff, PT ;  /* 0x000000ff1e00780c */ /* 0x000fda0003f25270 */
[----:B------:R-:W-:Y:S05]  /*1790*/  @!P1 BRA `(.L_x_15) ;  /* 0x0000000000cc9947 */ /* 0x000fea0003800000 */
[----:B------:R-:W2:Y:S01]  /*17a0*/  LDG.E.S8.CONSTANT R30, desc[UR10][R20.64+0x2] ;  /* 0x0000020a141e7981 */ /* 0x000ea2000c1e9300 */
[----:B------:R-:W-:-:S05]  /*17b0*/  IMAD.SHL.U32 R24, R25, 0x1000000, RZ ;  /* 0x0100000019187824 */ /* 0x000fca00078e00ff */
[----:B------:R-:W-:-:S06]  /*17c0*/  LEA.HI.SX32 R24, R24, R3, 0xa ;  /* 0x0000000318187211 */ /* 0x000fcc00078f52ff */
[----:B------:R-:W0:Y:S02]  /*17d0*/  LDS R24, [R24] ;  /* 0x0000000018187984 */ /* 0x000e240000000800 */
[----:B0-----:R-:W-:Y:S01]  /*17e0*/  FADD R31, R31, R24 ;  /* 0x000000181f1f7221 */ /* 0x001fe20000000000 */
        /* <DEDUP_REMOVED lines=42> */
[----:B------:R-:W-:-:S05]  /*1a90*/  @P1 IMAD.SHL.U32 R30, R25, 0x1000000, RZ ;  /* 0x01000000191e1824 */ /* 0x000fca00078e00ff */
[----:B------:R-:W-:-:S06]  /*1aa0*/  @P1 LEA.HI.SX32 R30, R30, R3, 0xa ;  /* 0x000000031e1e1211 */ /* 0x000fcc00078f52ff */
[----:B------:R-:W0:Y:S02]  /*1ab0*/  @P1 LDS R30, [R30] ;  /* 0x000000001e1e1984 */ /* 0x000e240000000800 */
[----:B0-----:R-:W-:-:S07]  /*1ac0*/  @P1 FADD R31, R31, R30 ;  /* 0x0000001e1f1f1221 */ /* 0x001fce0000000000 */
.L_x_15:
[----:B------:R-:W-:Y:S05]  /*1ad0*/  BSYNC.RECONVERGENT B1 ;  /* 0x0000000000017941 */ /* 0x000fea0003800200 */
.L_x_14:
[----:B------:R-:W2:Y:S01]  /*1ae0*/  LDG.E.S8.CONSTANT R24, desc[UR10][R22.64] ;  /* 0x0000000a16187981 */ /* 0x000ea2000c1e9300 */
[----:B------:R-:W-:Y:S01]  /*1af0*/  BSSY.RECONVERGENT B1, `(.L_x_16) ;  /* 0x000003f000017945 */ /* 0x000fe20003800200 */
[----:B--2---:R-:W-:-:S04]  /*1b00*/  LOP3.LUT R25, R24, 0xff, RZ, 0xc0, !PT ;  /* 0x000000ff18197812 */ /* 0x004fc800078ec0ff */
[----:B------:R-:W-:-:S13]  /*1b10*/  ISETP.NE.AND P1, PT, R25, 0xff, PT ;  /* 0x000000ff1900780c */ /* 0x000fda0003f25270 */
[----:B------:R-:W-:Y:S05]  /*1b20*/  @!P1 BRA `(.L_x_17) ;  /* 0x0000000000ec9947 */ /* 0x000fea0003800000 */
[----:B------:R-:W2:Y:S01]  /*1b30*/  LDG.E.S8.CONSTANT R25, desc[UR10][R22.64+0x1] ;  /* 0x0000010a16197981 */ /* 0x000ea2000c1e9300 */
[----:B------:R-:W-:-:S05]  /*1b40*/  IMAD.SHL.U32 R24, R24, 0x1000000, RZ ;  /* 0x0100000018187824 */ /* 0x000fca00078e00ff */
[----:B------:R-:W-:-:S06]  /*1b50*/  LEA.HI.SX32 R24, R24, R3, 0xa ;  /* 0x0000000318187211 */ /* 0x000fcc00078f52ff */
[----:B------:R-:W0:Y:S02]  /*1b60*/  LDS R24, [R24] ;  /* 0x0000000018187984 */ /* 0x000e240000000800 */
[----:B0-----:R-:W-:Y:S01]  /*1b70*/  FADD R31, R31, -R24 ;  /* 0x800000181f1f7221 */ /* 0x001fe20000000000 */
        /* <DEDUP_REMOVED lines=50> */
[----:B------:R-:W-:-:S05]  /*1ea0*/  @P1 IMAD.SHL.U32 R30, R25, 0x1000000, RZ ;  /* 0x01000000191e1824 */ /* 0x000fca00078e00ff */
[----:B------:R-:W-:-:S06]  /*1eb0*/  @P1 LEA.HI.SX32 R30, R30, R3, 0xa ;  /* 0x000000031e1e1211 */ /* 0x000fcc00078f52ff */
[----:B------:R-:W0:Y:S02]  /*1ec0*/  @P1 LDS R30, [R30] ;  /* 0x000000001e1e1984 */ /* 0x000e240000000800 */
[----:B0-----:R-:W-:-:S07]  /*1ed0*/  @P1 FADD R31, R31, -R30 ;  /* 0x8000001e1f1f1221 */ /* 0x001fce0000000000 */
.L_x_17:
[----:B------:R-:W-:Y:S05]  /*1ee0*/  BSYNC.RECONVERGENT B1 ;  /* 0x0000000000017941 */ /* 0x000fea0003800200 */
.L_x_16:
[----:B------:R-:W0:Y:S02]  /*1ef0*/  LDS R24, [R29] ;  /* 0x000000001d187984 */ /* 0x000e240000000800 */
[----:B0-----:R-:W-:-:S05]  /*1f00*/  FADD R25, R31, R24 ;  /* 0x000000181f197221 */ /* 0x001fca0000000000 */
[----:B------:R-:W0:Y:S02]  /*1f10*/  ATOMS.CAST.SPIN P1, [R29], R24, R25 ;  /* 0x000000181d00758d */ /* 0x000e240001820019 */
[----:B0-----:R-:W-:Y:S05]  /*1f20*/  @!P1 BRA `(.L_x_16) ;  /* 0xfffffffc00f09947 */ /* 0x001fea000383ffff */
.L_x_13:
[----:B------:R-:W-:Y:S05]  /*1f30*/  BSYNC.RECONVERGENT B0 ;  /* 0x0000000000007941 */ /* 0x000fea0003800200 */
.L_x_12:
[----:B------:R-:W-:Y:S01]  /*1f40*/  BAR.SYNC.DEFER_BLOCKING 0x0 ;  /* 0x0000000000007b1d */ /* 0x000fe20000010000 */
[----:B------:R-:W-:-:S05]  /*1f50*/  UIADD3 UR4, UPT, UPT, UR8, UR4, URZ ;  /* 0x0000000408047290 */ /* 0x000fca000fffe0ff */
[----:B------:R-:W-:Y:S07]  /*1f60*/  @!P4 BRA `(.L_x_18) ;  /* 0xffffffe400dcc947 */ /* 0x000fee000383ffff */
[----:B------:R-:W0:Y:S01]  /*1f70*/  S2R R0, SR_TID.X ;  /* 0x0000000000007919 */ /* 0x000e220000002100 */
[----:B------:R-:W-:Y:S05]  /*1f80*/  WARPSYNC.ALL ;  /* 0x0000000000007948 */ /* 0x000fea0003800000 */
[----:B------:R-:W-:Y:S01]  /*1f90*/  BAR.SYNC.DEFER_BLOCKING 0x0 ;  /* 0x0000000000007b1d */ /* 0x000fe20000010000 */
[----:B0-----:R-:W-:-:S13]  /*1fa0*/  ISETP.GT.U32.AND P0, PT, R0, 0x13, PT ;  /* 0x000000130000780c */ /* 0x001fda0003f04070 */
[----:B------:R-:W-:Y:S05]  /*1fb0*/  @P0 EXIT ;  /* 0x000000000000094d */ /* 0x000fea0003800000 */
[----:B------:R-:W0:Y:S01]  /*1fc0*/  S2UR UR6, SR_CgaCtaId ;  /* 0x00000000000679c3 */ /* 0x000e220000008800 */
[----:B------:R-:W-:Y:S01]  /*1fd0*/  UMOV UR5, 0x400 ;  /* 0x0000040000057882 */ /* 0x000fe20000000000 */
[----:B------:R-:W-:-:S04]  /*1fe0*/  IMAD R11, R11, 0x14, R0 ;  /* 0x000000140b0b7824 */ /* 0x000fc800078e0200 */
[----:B------:R-:W-:Y:S02]  /*1ff0*/  IMAD R11, R26, 0x4e20, R11 ;  /* 0x00004e201a0b7824 */ /* 0x000fe400078e020b */
[----:B------:R-:W1:Y:S01]  /*2000*/  LDC.64 R2, c[0x0][0x390] ;  /* 0x0000e400ff027b82 */ /* 0x000e620000000a00 */
[----:B0-----:R-:W-:-:S06]  /*2010*/  ULEA UR5, UR6, UR5, 0x18 ;  /* 0x0000000506057291 */ /* 0x001fcc000f8ec0ff */
[----:B------:R-:W-:Y:S01]  /*2020*/  LEA R5, R0, UR5, 0x2 ;  /* 0x0000000500057c11 */ /* 0x000fe2000f8e10ff */
[----:B-1----:R-:W-:-:S05]  /*2030*/  IMAD.WIDE R2, R11, 0x4, R2 ;  /* 0x000000040b027825 */ /* 0x002fca00078e0202 */
[----:B------:R-:W0:Y:S04]  /*2040*/  LDS R5, [R5] ;  /* 0x0000000005057984 */ /* 0x000e280000000800 */
[----:B0-----:R-:W-:Y:S01]  /*2050*/  REDG.E.ADD.F32.FTZ.RN.STRONG.GPU desc[UR10][R2.64], R5 ;  /* 0x00000005020079a6 */ /* 0x001fe2000c12f30a */
[----:B------:R-:W-:Y:S05]  /*2060*/  EXIT ;  /* 0x000000000000794d */ /* 0x000fea0003800000 */
        .weak           $__internal_0_$__cuda_sm20_div_u16
        .type           $__internal_0_$__cuda_sm20_div_u16,@function
        .size           $__internal_0_$__cuda_sm20_div_u16,($__internal_1_$__cuda_sm20_rem_u16 - $__internal_0_$__cuda_sm20_div_u16)
$__internal_0_$__cuda_sm20_div_u16:
[----:B------:R-:W0:Y:S01]  /*2070*/  I2F.U16 R7, UR5 ;  /* 0x0000000500077d06 */ /* 0x000e220008101000 */
[----:B------:R-:W-:Y:S01]  /*2080*/  IMAD.MOV.U32 R8, RZ, RZ, 0x4b800000 ;  /* 0x4b800000ff087424 */ /* 0x000fe200078e00ff */
[C---:B0-----:R-:W-:Y:S02]  /*2090*/  FSETP.GEU.AND P1, PT, |R7|.reuse, 1.175494350822287508e-38, PT ;  /* 0x008000000700780b */ /* 0x041fe40003f2e200 */
[----:B------:R-:W-:Y:S02]  /*20a0*/  FSETP.GT.AND P0, PT, |R7|, 8.50705917302346158658e+37, PT ;  /* 0x7e8000000700780b */ /* 0x000fe40003f04200 */
[----:B------:R-:W-:-:S04]  /*20b0*/  FSEL R8, R8, 1, !P1 ;  /* 0x3f80000008087808 */ /* 0x000fc80004800000 */
[----:B------:R-:W-:Y:S02]  /*20c0*/  FSEL R8, R8, 0.25, !P0 ;  /* 0x3e80000008087808 */ /* 0x000fe40004000000 */
[----:B------:R-:W-:-:S03]  /*20d0*/  ISETP.NE.U32.AND P0, PT, RZ, UR5, PT ;  /* 0x00000005ff007c0c */ /* 0x000fc6000bf05070 */
[----:B------:R-:W-:Y:S02]  /*20e0*/  FMUL R12, R7, R8 ;  /* 0x00000008070c7220 */ /* 0x000fe40000400000 */
[----:B------:R-:W-:Y:S08]  /*20f0*/  I2F.U16.RZ R7, R13 ;  /* 0x0000000d00077306 */ /* 0x000ff0000010d000 */
[----:B------:R-:W0:Y:S02]  /*2100*/  MUFU.RCP R9, R12 ;  /* 0x0000000c00097308 */ /* 0x000e240000001000 */
[----:B0-----:R-:W-:-:S04]  /*2110*/  FMUL R9, R8, R9 ;  /* 0x0000000908097220 */ /* 0x001fc80000400000 */
[----:B------:R-:W-:Y:S02]  /*2120*/  VIADD R8, R9, 0x2 ;  /* 0x0000000209087836 */ /* 0x000fe40000000000 */
[----:B------:R-:W-:Y:S02]  /*2130*/  IMAD.MOV.U32 R9, RZ, RZ, 0x0 ;  /* 0x00000000ff097424 */ /* 0x000fe400078e00ff */
[----:B------:R-:W-:Y:S01]  /*2140*/  FMUL.RZ R7, R7, R8 ;  /* 0x0000000807077220 */ /* 0x000fe2000040c000 */
[----:B------:R-:W-:-:S05]  /*2150*/  IMAD.MOV.U32 R8, RZ, RZ, R15 ;  /* 0x000000ffff087224 */ /* 0x000fca00078e000f */
[----:B------:R-:W0:Y:S02]  /*2160*/  F2I.U32.TRUNC.NTZ R7, R7 ;  /* 0x0000000700077305 */ /* 0x000e24000020f000 */
[----:B0-----:R-:W-:Y:S01]  /*2170*/  LOP3.LUT R14, R7, 0xffff, RZ, 0xc0, !PT ;  /* 0x0000ffff070e7812 */ /* 0x001fe200078ec0ff */
[----:B------:R-:W-:Y:S01]  /*2180*/  @!P0 IMAD.MOV.U32 R14, RZ, RZ, -0x1 ;  /* 0xffffffffff0e8424 */ /* 0x000fe200078e00ff */
[----:B------:R-:W-:Y:S06]  /*2190*/  RET.REL.NODEC R8 `(_Z25calculo_matriz_por_bloquePfS_S_) ;  /* 0xffffffdc08987950 */ /* 0x000fec0003c3ffff */
        .weak           $__internal_1_$__cuda_sm20_rem_u16
        .type           $__internal_1_$__cuda_sm20_rem_u16,@function
        .size           $__internal_1_$__cuda_sm20_rem_u16,(.L_x_21 - $__internal_1_$__cuda_sm20_rem_u16)
$__internal_1_$__cuda_sm20_rem_u16:
        /* <DEDUP_REMOVED lines=10> */
[----:B0-----:R-:W-:Y:S01]  /*2240*/  FMUL R7, R7, R8 ;  /* 0x0000000807077220 */ /* 0x001fe20000400000 */
[----:B------:R-:W-:-:S03]  /*2250*/  IMAD.MOV.U32 R8, RZ, RZ, R13 ;  /* 0x000000ffff087224 */ /* 0x000fc600078e000d */
[----:B------:R-:W-:-:S04]  /*2260*/  VIADD R7, R7, 0x2 ;  /* 0x0000000207077836 */ /* 0x000fc80000000000 */
[----:B------:R-:W-:-:S06]  /*2270*/  FMUL.RZ R7, R6, R7 ;  /* 0x0000000706077220 */ /* 0x000fcc000040c000 */
[----:B------:R-:W0:Y:S02]  /*2280*/  F2I.U32.TRUNC.NTZ R7, R7 ;  /* 0x0000000700077305 */ /* 0x000e24000020f000 */
[----:B0-----:R-:W-:-:S05]  /*2290*/  LOP3.LUT R6, R7, 0xffff, RZ, 0xc0, !PT ;  /* 0x0000ffff07067812 */ /* 0x001fca00078ec0ff */
[----:B------:R-:W-:-:S04]  /*22a0*/  IMAD.MOV R9, RZ, RZ, -R6 ;  /* 0x000000ffff097224 */ /* 0x000fc800078e0a06 */
[----:B------:R-:W-:Y:S02]  /*22b0*/  IMAD R6, R9, UR4, R12 ;  /* 0x0000000409067c24 */ /* 0x000fe4000f8e020c */
[----:B------:R-:W-:Y:S02]  /*22c0*/  IMAD.MOV.U32 R9, RZ, RZ, 0x0 ;  /* 0x00000000ff097424 */ /* 0x000fe400078e00ff */
[----:B------:R-:W-:Y:S02]  /*22d0*/  @!P1 IMAD.MOV.U32 R6, RZ, RZ, -0x1 ;  /* 0xffffffffff069424 */ /* 0x000fe400078e00ff */
[----:B------:R-:W-:Y:S05]  /*22e0*/  RET.REL.NODEC R8 `(_Z25calculo_matriz_por_bloquePfS_S_) ;  /* 0xffffffdc08447950 */ /* 0x000fea0003c3ffff */
.L_x_19:
        /* <DEDUP_REMOVED lines=9> */
.L_x_21:


//--------------------- .nv.global.init           --------------------------
	.section	.nv.global.init,"aw",@progbits
.nv.global.init:
	.type		hC_mas,@object
	.size		hC_mas,(hC_menos - hC_mas)
hC_mas:
        /*0000*/ 	.byte	0x0b, 0x0d, 0x34, 0x04, 0xff, 0xff, 0xff, 0xff, 0x0c, 0x0e, 0x13, 0x14, 0x16, 0x18, 0x30, 0x31
        /* <DEDUP_REMOVED lines=9> */
	.type		hC_menos,@object
	.size		hC_menos,(hA_mas - hC_menos)
hC_menos:
        /* <DEDUP_REMOVED lines=10> */
	.type		hA_mas,@object
	.size		hA_mas,(hA_menos - hA_mas)
hA_mas:
        /* <DEDUP_REMOVED lines=28> */
        /*0300*/ 	.byte	0xff, 0xff, 0x02, 0x0c, 0xff, 0xff, 0xff, 0xff
	.type		hA_menos,@object
	.size		hA_menos,(hB_menos - hA_menos)
hA_menos:
        /* <DEDUP_REMOVED lines=29> */
	.type		hB_menos,@object
	.size		hB_menos,(hB_mas - hB_menos)
hB_menos:
        /* <DEDUP_REMOVED lines=29> */
	.type		hB_mas,@object
	.size		hB_mas,(.L_2 - hB_mas)
hB_mas:
        /* <DEDUP_REMOVED lines=33> */
        /*08a8*/ 	.byte	0xff, 0xff, 0xff, 0xff
.L_2:


//--------------------- .nv.shared.reserved.0     --------------------------
	.section	.nv.shared.reserved.0,"aw",@nobits
	.weak		__nv_reservedSMEM_offset_0_alias
	.size		__nv_reservedSMEM_offset_0_alias, 0, 64
	.other		__nv_reservedSMEM_offset_0_alias,@"STO_CUDA_RESERVED_SHARED STV_DEFAULT"
__nv_reservedSMEM_offset_0_alias:
	.zero		0
	.zero		64


//--------------------- .nv.shared._Z25calculo_matriz_por_bloquePfS_S_ --------------------------
	.section	.nv.shared._Z25calculo_matriz_por_bloquePfS_S_,"aw",@nobits
	.sectionflags	@""
	.align	4
.nv.shared._Z25calculo_matriz_por_bloquePfS_S_:
	.zero		4720


//--------------------- .nv.constant0._Z17transponer_matrizPfS_ --------------------------
	.section	.nv.constant0._Z17transponer_matrizPfS_,"a",@progbits
	.sectionflags	@""
	.align	4
.nv.constant0._Z17transponer_matrizPfS_:
	.zero		912


//--------------------- .nv.constant0._Z25calculo_matriz_por_bloquePfS_S_ --------------------------
	.section	.nv.constant0._Z25calculo_matriz_por_bloquePfS_S_,"a",@progbits
	.sectionflags	@""
	.align	4
.nv.constant0._Z25calculo_matriz_por_bloquePfS_S_:
	.zero		920


//--------------------- SYMBOLS --------------------------

	.type		.nv.reservedSmem.offset0,@object
	.size		.nv.reservedSmem.offset0,0x4
	.type		.nv.reservedSmem.cap,@object
	.size		.nv.reservedSmem.cap,0x4
